def matmul_kernel(
    a_ptr,
    b_ptr,
    c_ptr,
    M,
    N,
    K,
    stride_am,
    stride_ak,
    stride_bk,
    stride_bn,
    stride_cm,
    stride_cn,
    BLOCK_M: tl.constexpr,
    BLOCK_N: tl.constexpr,
    BLOCK_K: tl.constexpr,
    GROUP_M: tl.constexpr,
):
    pid = tl.program_id(axis=0)
    num_pid_m = tl.cdiv(M, BLOCK_M)
    num_pid_n = tl.cdiv(N, BLOCK_N)
    num_pid_in_group = GROUP_M * num_pid_n
    group_id = pid // num_pid_in_group
    first_pid_m = group_id * GROUP_M
    group_size_m = min(num_pid_m - first_pid_m, GROUP_M)
    pid_m = first_pid_m + ((pid % num_pid_in_group) % group_size_m)
    pid_n = (pid % num_pid_in_group) // group_size_m

    offs_am = (pid_m * BLOCK_M + tl.arange(0, BLOCK_M)) % M
    offs_bn = (pid_n * BLOCK_N + tl.arange(0, BLOCK_N)) % N
    offs_k = tl.arange(0, BLOCK_K)
    a_ptrs = a_ptr + offs_am[:, None] * stride_am + offs_k[None, :] * stride_ak
    b_ptrs = b_ptr + offs_k[:, None] * stride_bk + offs_bn[None, :] * stride_bn

    acc = tl.zeros((BLOCK_M, BLOCK_N), dtype=tl.float32)
    for kk in range(0, tl.cdiv(K, BLOCK_K)):
        a = tl.load(a_ptrs, mask=offs_k[None, :] < K - kk * BLOCK_K, other=0.0)
        b = tl.load(b_ptrs, mask=offs_k[:, None] < K - kk * BLOCK_K, other=0.0)
        acc = tl.dot(a, b, acc)
        a_ptrs += BLOCK_K * stride_ak
        b_ptrs += BLOCK_K * stride_bk

    c = acc.to(c_ptr.dtype.element_ty)
    offs_cm = pid_m * BLOCK_M + tl.arange(0, BLOCK_M)
    offs_cn = pid_n * BLOCK_N + tl.arange(0, BLOCK_N)
    c_ptrs = c_ptr + offs_cm[:, None] * stride_cm + offs_cn[None, :] * stride_cn
    mask = (offs_cm[:, None] < M) & (offs_cn[None, :] < N)
    tl.store(c_ptrs, c, mask=mask)

# config = {"BLOCK_K": 64, "BLOCK_M": 64, "BLOCK_N": 512, "GROUP_M": 8, "arch": "sm_100", "dtype": "bf16", "num_ctas": 4, "num_stages": 3, "num_warps": 4}
# arch = sm_100


// ===== COMPILED SASS (sm_100a) =====

	.target	sm_100a

	.elftype	@"ET_EXEC"


//--------------------- .note.nv.tkinfo           --------------------------
	.section	.note.nv.tkinfo,"",@"SHT_NOTE"
	.sectionflags	@"SHF_NOTE_NV_TKINFO"
	.tkinfo
        /*0018*/ 	.word	0x00000081
        /*0030*/ 	.string	""
        /*0030*/ 	.string	"ptxas-blackwell"
        /*0030*/ 	.string	"Cuda compilation tools, release 12.9, V12.9.86"
        /*0030*/ 	.string	"Build cuda_12.9.r12.9/compiler.36037853_0"
        /*0030*/ 	.string	"-v  -suppress-debug-info  -lineinfo  -arch sm_100a "



//--------------------- .note.nv.cuver            --------------------------
	.section	.note.nv.cuver,"",@"SHT_NOTE"
	.sectionflags	@"SHF_NOTE_NV_CUVER"
        /*0018*/ 	.short	0x0001
        /*001a*/ 	.short	0x0064
        /*001c*/ 	.short	0x0001
        /*001e*/ 	.short	0x0000
        /*0020*/ 	.short	0x0001
        /*0022*/ 	.short	0x0000


//--------------------- .nv.info                  --------------------------
	.section	.nv.info,"",@"SHT_CUDA_INFO"
	.align	4


	//----- nvinfo : EIATTR_REGCOUNT
	.align		4
        /*0000*/ 	.byte	0x04, 0x2f
        /*0002*/ 	.short	(.L_4 - .L_3)
	.align		4
.L_3:
        /*0004*/ 	.word	index@(matmul_kernel)
        /*0008*/ 	.word	0x000000ff


	//----- nvinfo : EIATTR_FRAME_SIZE
	.align		4
.L_4:
        /*000c*/ 	.byte	0x04, 0x11
        /*000e*/ 	.short	(.L_6 - .L_5)
	.align		4
.L_5:
        /*0010*/ 	.word	index@($__internal_2_$__cuda_sm10x_tcgen05_guardrail_trap_unallocated_columns_being_dealloced)
        /*0014*/ 	.word	0x00000110


	//----- nvinfo : EIATTR_FRAME_SIZE
	.align		4
.L_6:
        /*0018*/ 	.byte	0x04, 0x11
        /*001a*/ 	.short	(.L_8 - .L_7)
	.align		4
.L_7:
        /*001c*/ 	.word	index@($__internal_1_$__cuda_sm10x_tcgen05_guardrail_trap_phase_invalid_during_alloc)
        /*0020*/ 	.word	0x00000110


	//----- nvinfo : EIATTR_FRAME_SIZE
	.align		4
.L_8:
        /*0024*/ 	.byte	0x04, 0x11
        /*0026*/ 	.short	(.L_10 - .L_9)
	.align		4
.L_9:
        /*0028*/ 	.word	index@($__internal_0_$__cuda_sm10x_tcgen05_guardrail_trap_col_being_dealloced_not_returned_by_alloc)
        /*002c*/ 	.word	0x00000110


	//----- nvinfo : EIATTR_FRAME_SIZE
	.align		4
.L_10:
        /*0030*/ 	.byte	0x04, 0x11
        /*0032*/ 	.short	(.L_12 - .L_11)
	.align		4
.L_11:
        /*0034*/ 	.word	index@(matmul_kernel)
        /*0038*/ 	.word	0x00000110


	//----- nvinfo : EIATTR_MIN_STACK_SIZE
	.align		4
.L_12:
        /*003c*/ 	.byte	0x04, 0x12
        /*003e*/ 	.short	(.L_14 - .L_13)
	.align		4
.L_13:
        /*0040*/ 	.word	index@(matmul_kernel)
        /*0044*/ 	.word	0x00000110
.L_14:


//--------------------- .nv.info.matmul_kernel    --------------------------
	.section	.nv.info.matmul_kernel,"",@"SHT_CUDA_INFO"
	.sectionflags	@""
	.align	4


	//----- nvinfo : EIATTR_CUDA_API_VERSION
	.align		4
        /*0000*/ 	.byte	0x04, 0x37
        /*0002*/ 	.short	(.L_16 - .L_15)
.L_15:
        /*0004*/ 	.word	0x00000081


	//----- nvinfo : EIATTR_KPARAM_INFO
	.align		4
.L_16:
        /*0008*/ 	.byte	0x04, 0x17
        /*000a*/ 	.short	(.L_18 - .L_17)
.L_17:
        /*000c*/ 	.word	0x00000000
        /*0010*/ 	.short	0x000d
        /*0012*/ 	.short	0x0048
        /*0014*/ 	.byte	0x00, 0xf4, 0x21, 0x00


	//----- nvinfo : EIATTR_KPARAM_INFO
	.align		4
.L_18:
        /*0018*/ 	.byte	0x04, 0x17
        /*001a*/ 	.short	(.L_20 - .L_19)
.L_19:
        /*001c*/ 	.word	0x00000000
        /*0020*/ 	.short	0x000c
        /*0022*/ 	.short	0x0040
        /*0024*/ 	.byte	0x00, 0xf4, 0x21, 0x00


	//----- nvinfo : EIATTR_KPARAM_INFO
	.align		4
.L_20:
        /*0028*/ 	.byte	0x04, 0x17
        /*002a*/ 	.short	(.L_22 - .L_21)
.L_21:
        /*002c*/ 	.word	0x00000000
        /*0030*/ 	.short	0x000b
        /*0032*/ 	.short	0x0038
        /*0034*/ 	.byte	0x00, 0xf0, 0x11, 0x00


	//----- nvinfo : EIATTR_KPARAM_INFO
	.align		4
.L_22:
        /*0038*/ 	.byte	0x04, 0x17
        /*003a*/ 	.short	(.L_24 - .L_23)
.L_23:
        /*003c*/ 	.word	0x00000000
        /*0040*/ 	.short	0x000a
        /*0042*/ 	.short	0x0034
        /*0044*/ 	.byte	0x00, 0xf0, 0x11, 0x00


	//----- nvinfo : EIATTR_KPARAM_INFO
	.align		4
.L_24:
        /*0048*/ 	.byte	0x04, 0x17
        /*004a*/ 	.short	(.L_26 - .L_25)
.L_25:
        /*004c*/ 	.word	0x00000000
        /*0050*/ 	.short	0x0009
        /*0052*/ 	.short	0x0030
        /*0054*/ 	.byte	0x00, 0xf0, 0x11, 0x00


	//----- nvinfo : EIATTR_KPARAM_INFO
	.align		4
.L_26:
        /*0058*/ 	.byte	0x04, 0x17
        /*005a*/ 	.short	(.L_28 - .L_27)
.L_27:
        /*005c*/ 	.word	0x00000000
        /*0060*/ 	.short	0x0008
        /*0062*/ 	.short	0x002c
        /*0064*/ 	.byte	0x00, 0xf0, 0x11, 0x00


	//----- nvinfo : EIATTR_KPARAM_INFO
	.align		4
.L_28:
        /*0068*/ 	.byte	0x04, 0x17
        /*006a*/ 	.short	(.L_30 - .L_29)
.L_29:
        /*006c*/ 	.word	0x00000000
        /*0070*/ 	.short	0x0007
        /*0072*/ 	.short	0x0028
        /*0074*/ 	.byte	0x00, 0xf0, 0x11, 0x00


	//----- nvinfo : EIATTR_KPARAM_INFO
	.align		4
.L_30:
        /*0078*/ 	.byte	0x04, 0x17
        /*007a*/ 	.short	(.L_32 - .L_31)
.L_31:
        /*007c*/ 	.word	0x00000000
        /*0080*/ 	.short	0x0006
        /*0082*/ 	.short	0x0024
        /*0084*/ 	.byte	0x00, 0xf0, 0x11, 0x00


	//----- nvinfo : EIATTR_KPARAM_INFO
	.align		4
.L_32:
        /*0088*/ 	.byte	0x04, 0x17
        /*008a*/ 	.short	(.L_34 - .L_33)
.L_33:
        /*008c*/ 	.word	0x00000000
        /*0090*/ 	.short	0x0005
        /*0092*/ 	.short	0x0020
        /*0094*/ 	.byte	0x00, 0xf0, 0x11, 0x00


	//----- nvinfo : EIATTR_KPARAM_INFO
	.align		4
.L_34:
        /*0098*/ 	.byte	0x04, 0x17
        /*009a*/ 	.short	(.L_36 - .L_35)
.L_35:
        /*009c*/ 	.word	0x00000000
        /*00a0*/ 	.short	0x0004
        /*00a2*/ 	.short	0x001c
        /*00a4*/ 	.byte	0x00, 0xf0, 0x11, 0x00


	//----- nvinfo : EIATTR_KPARAM_INFO
	.align		4
.L_36:
        /*00a8*/ 	.byte	0x04, 0x17
        /*00aa*/ 	.short	(.L_38 - .L_37)
.L_37:
        /*00ac*/ 	.word	0x00000000
        /*00b0*/ 	.short	0x0003
        /*00b2*/ 	.short	0x0018
        /*00b4*/ 	.byte	0x00, 0xf0, 0x11, 0x00


	//----- nvinfo : EIATTR_KPARAM_INFO
	.align		4
.L_38:
        /*00b8*/ 	.byte	0x04, 0x17
        /*00ba*/ 	.short	(.L_40 - .L_39)
.L_39:
        /*00bc*/ 	.word	0x00000000
        /*00c0*/ 	.short	0x0002
        /*00c2*/ 	.short	0x0010
        /*00c4*/ 	.byte	0x00, 0xf4, 0x21, 0x00


	//----- nvinfo : EIATTR_KPARAM_INFO
	.align		4
.L_40:
        /*00c8*/ 	.byte	0x04, 0x17
        /*00ca*/ 	.short	(.L_42 - .L_41)
.L_41:
        /*00cc*/ 	.word	0x00000000
        /*00d0*/ 	.short	0x0001
        /*00d2*/ 	.short	0x0008
        /*00d4*/ 	.byte	0x00, 0xf4, 0x21, 0x00


	//----- nvinfo : EIATTR_KPARAM_INFO
	.align		4
.L_42:
        /*00d8*/ 	.byte	0x04, 0x17
        /*00da*/ 	.short	(.L_44 - .L_43)
.L_43:
        /*00dc*/ 	.word	0x00000000
        /*00e0*/ 	.short	0x0000
        /*00e2*/ 	.short	0x0000
        /*00e4*/ 	.byte	0x00, 0xf4, 0x21, 0x00


	//----- nvinfo : EIATTR_EXPLICIT_CLUSTER
	.align		4
.L_44:
        /*00e8*/ 	.byte	0x01, 0x3e
	.zero		2


	//----- nvinfo : EIATTR_CTA_PER_CLUSTER
	.align		4
        /*00ec*/ 	.byte	0x04, 0x3d
        /*00ee*/ 	.short	(.L_46 - .L_45)
.L_45:
        /*00f0*/ 	.word	0x00000004
        /*00f4*/ 	.word	0x00000001
        /*00f8*/ 	.word	0x00000001


	//----- nvinfo : EIATTR_AT_ENTRY_FRAGMENTS
	.align		4
.L_46:
        /*00fc*/ 	.byte	0x04, 0x4f
        /*00fe*/ 	.short	(.L_48 - .L_47)


	//   ....[0]....
.L_47:
        /*0100*/ 	.word	0x00000004


	//----- nvinfo : EIATTR_RESERVED_SMEM_USED
	.align		4
.L_48:
        /*0104*/ 	.byte	0x01, 0x41
	.zero		2


	//----- nvinfo : EIATTR_SPARSE_MMA_MASK
	.align		4
        /*0108*/ 	.byte	0x03, 0x50
        /*010a*/ 	.short	0x0000


	//----- nvinfo : EIATTR_TCGEN05_1CTA_USED
	.align		4
        /*010c*/ 	.byte	0x01, 0x51
	.zero		2


	//----- nvinfo : EIATTR_MAXREG_COUNT
	.align		4
        /*0110*/ 	.byte	0x03, 0x1b
        /*0112*/ 	.short	0x00ff


	//----- nvinfo : EIATTR_NUM_BARRIERS
	.align		4
        /*0114*/ 	.byte	0x02, 0x4c
        /*0116*/ 	.byte	0x01
	.zero		1


	//----- nvinfo : EIATTR_ANNOTATIONS
	.align		4
        /*0118*/ 	.byte	0x04, 0x55
        /*011a*/ 	.short	(.L_50 - .L_49)


	//   ....[0]....
.L_49:
        /*011c*/ 	.word	0x00000001
        /*0120*/ 	.byte	0xc0, 0x0b, 0x00, 0x00, 0x01, 0x00, 0x00, 0x00, 0x10, 0x10, 0x00, 0x00, 0x01, 0x00, 0x00, 0x00
        /* <DEDUP_REMOVED lines=66> */
        /*0550*/ 	.byte	0x10, 0xb3, 0x00, 0x00, 0x01, 0x00, 0x00, 0x00, 0x30, 0xb3, 0x00, 0x00


	//----- nvinfo : EIATTR_INT_WARP_WIDE_INSTR_OFFSETS
	.align		4
.L_50:
        /*055c*/ 	.byte	0x04, 0x31
        /*055e*/ 	.short	(.L_52 - .L_51)


	//   ....[0]....
.L_51:
        /*0560*/ 	.word	0x00003540


	//   ....[1]....
        /*0564*/ 	.word	0x00003550


	//   ....[2]....
        /*0568*/ 	.word	0x00005a70


	//   ....[3]....
        /*056c*/ 	.word	0x0000b820


	//   ....[4]....
        /*0570*/ 	.word	0x0000b870


	//----- nvinfo : EIATTR_COOP_GROUP_MASK_REGIDS
	.align		4
.L_52:
        /*0574*/ 	.byte	0x04, 0x29
        /*0576*/ 	.short	(.L_54 - .L_53)


	//   ....[0]....
.L_53:
        /*0578*/ 	.word	0xffffffff


	//   ....[1]....
        /*057c*/ 	.word	0xffffffff


	//   ....[2]....
        /*0580*/ 	.word	0xffffffff


	//   ....[3]....
        /*0584*/ 	.word	0xffffffff


	//----- nvinfo : EIATTR_COOP_GROUP_INSTR_OFFSETS
	.align		4
.L_54:
        /*0588*/ 	.byte	0x04, 0x28
        /*058a*/ 	.short	(.L_56 - .L_55)


	//   ....[0]....
.L_55:
        /*058c*/ 	.word	0x00000080


	//   ....[1]....
        /*0590*/ 	.word	0x00000340


	//   ....[2]....
        /*0594*/ 	.word	0x0000b6b0


	//   ....[3]....
        /*0598*/ 	.word	0x0000b920


	//----- nvinfo : EIATTR_VRC_CTA_INIT_COUNT
	.align		4
.L_56:
        /*059c*/ 	.byte	0x02, 0x4a
        /*059e*/ 	.byte	0x80
	.zero		1


	//----- nvinfo : EIATTR_MBARRIER_INSTR_OFFSETS
	.align		4
        /*05a0*/ 	.byte	0x04, 0x39
        /*05a2*/ 	.short	(.L_58 - .L_57)


	//   ....[0]....
.L_57:
        /*05a4*/ 	.word	0x00003670
        /*05a8*/ 	.word	0x000000ff
        /*05ac*/ 	.word	0x00000000
        /*05b0*/ 	.short	0x0100
        /*05b2*/ 	.byte	0x0b
	.zero		1


	//   ....[1]....
        /*05b4*/ 	.word	0x00005ac0
        /*05b8*/ 	.word	0x000000ff
        /*05bc*/ 	.word	0x0000c008
        /*05c0*/ 	.short	0x0100
        /*05c2*/ 	.byte	0x09
	.zero		1


	//   ....[2]....
        /*05c4*/ 	.word	0x000076e0
        /*05c8*/ 	.word	0x000000ff
        /*05cc*/ 	.word	0x00000000
        /*05d0*/ 	.short	0x010a
        /*05d2*/ 	.byte	0x0b
	.zero		1


	//   ....[3]....
        /*05d4*/ 	.word	0x000097c0
        /*05d8*/ 	.word	0x000000ff
        /*05dc*/ 	.word	0x00000000
        /*05e0*/ 	.short	0x010a
        /*05e2*/ 	.byte	0x0b
	.zero		1


	//   ....[4]....
        /*05e4*/ 	.word	0x000098b0
        /*05e8*/ 	.word	0x000000ff
        /*05ec*/ 	.word	0x0000c000
        /*05f0*/ 	.short	0x0108
        /*05f2*/ 	.byte	0x09
	.zero		1


	//   ....[5]....
        /*05f4*/ 	.word	0x00009910
        /*05f8*/ 	.word	0x000000ff
        /*05fc*/ 	.word	0x0000c008
        /*0600*/ 	.short	0x0108
        /*0602*/ 	.byte	0x09
	.zero		1


	//   ....[6]....
        /*0604*/ 	.word	0x0000b940
        /*0608*/ 	.word	0x000000ff
        /*060c*/ 	.word	0x00000000
        /*0610*/ 	.short	0x010a
        /*0612*/ 	.byte	0x0b
	.zero		1


	//   ....[7]....
        /*0614*/ 	.word	0x0000b970
        /*0618*/ 	.word	0x000000ff
        /*061c*/ 	.word	0x00000000
        /*0620*/ 	.short	0x010a
        /*0622*/ 	.byte	0x0b
	.zero		1


	//----- nvinfo : EIATTR_NUM_MBARRIERS
	.align		4
.L_58:
        /*0624*/ 	.byte	0x03, 0x38
        /*0626*/ 	.short	0x0002


	//----- nvinfo : EIATTR_EXIT_INSTR_OFFSETS
	.align		4
        /*0628*/ 	.byte	0x04, 0x1c
        /*062a*/ 	.short	(.L_60 - .L_59)


	//   ....[0]....
.L_59:
        /*062c*/ 	.word	0x0000b930


	//----- nvinfo : EIATTR_REQNTID
	.align		4
.L_60:
        /*0630*/ 	.byte	0x04, 0x10
        /*0632*/ 	.short	(.L_62 - .L_61)
.L_61:
        /*0634*/ 	.word	0x00000080
        /*0638*/ 	.word	0x00000001
        /*063c*/ 	.word	0x00000001


	//----- nvinfo : EIATTR_CRS_STACK_SIZE
	.align		4
.L_62:
        /*0640*/ 	.byte	0x04, 0x1e
        /*0642*/ 	.short	(.L_64 - .L_63)
.L_63:
        /*0644*/ 	.word	0x00000000


	//----- nvinfo : EIATTR_CBANK_PARAM_SIZE
	.align		4
.L_64:
        /*0648*/ 	.byte	0x03, 0x19
        /*064a*/ 	.short	0x0050


	//----- nvinfo : EIATTR_PARAM_CBANK
	.align		4
        /*064c*/ 	.byte	0x04, 0x0a
        /*064e*/ 	.short	(.L_66 - .L_65)
	.align		4
.L_65:
        /*0650*/ 	.word	index@(.nv.constant0.matmul_kernel)
        /*0654*/ 	.short	0x0380
        /*0656*/ 	.short	0x0050


	//----- nvinfo : EIATTR_SW_WAR
	.align		4
.L_66:
        /*0658*/ 	.byte	0x04, 0x36
        /*065a*/ 	.short	(.L_68 - .L_67)
.L_67:
        /*065c*/ 	.word	0x00000008
.L_68:


//--------------------- .nv.compat                --------------------------
	.section	.nv.compat,"",@"SHT_CUDA_COMPAT_INFO"
	.align	4
        /*0000*/ 	.byte	0x02, 0x02, 0x02, 0x00, 0x02, 0x05, 0x05, 0x00, 0x02, 0x03, 0x00, 0x00, 0x02, 0x06, 0x01, 0x00


//--------------------- .nv.callgraph             --------------------------
	.section	.nv.callgraph,"",@"SHT_CUDA_CALLGRAPH"
	.align	4
	.sectionentsize	8
	.align		4
        /*0000*/ 	.word	0x00000000
	.align		4
        /*0004*/ 	.word	0xffffffff
	.align		4
        /*0008*/ 	.word	0x00000000
	.align		4
        /*000c*/ 	.word	0xfffffffe
	.align		4
        /*0010*/ 	.word	0x00000000
	.align		4
        /*0014*/ 	.word	0xfffffffd
	.align		4
        /*0018*/ 	.word	0x00000000
	.align		4
        /*001c*/ 	.word	0xfffffffc


//--------------------- .text.matmul_kernel       --------------------------
	.section	.text.matmul_kernel,"ax",@progbits
	.align	128
        .global         matmul_kernel
        .type           matmul_kernel,@function
        .size           matmul_kernel,(.L_x_20 - matmul_kernel)
        .other          matmul_kernel,@"STO_CUDA_ENTRY STV_DEFAULT"
matmul_kernel:
.text.matmul_kernel:
[----:B------:R-:W0:Y:S01]  /*0000*/  LDC R1, c[0x0][0x37c] ;  /* 0x0000df00ff017b82 */ /* 0x000e220000000800 */
[----:B------:R-:W1:Y:S01]  /*0010*/  S2R R0, SR_TID.X ;  /* 0x0000000000007919 */ /* 0x000e620000002100 */
[----:B0-----:R-:W-:Y:S01]  /*0020*/  VIADD R1, R1, 0xfffffef0 ;  /* 0xfffffef001017836 */ /* 0x001fe20000000000 */
[----:B------:R-:W0:Y:S01]  /*0030*/  LDCU.64 UR20, c[0x0][0x358] ;  /* 0x00006b00ff1477ac */ /* 0x000e220008000a00 */
[----:B-1----:R-:W-:-:S13]  /*0040*/  ISETP.GE.U32.AND P0, PT, R0, 0x20, PT ;  /* 0x000000200000780c */ /* 0x002fda0003f06070 */
[----:B------:R-:W-:Y:S02]  /*0050*/  VOTEU.ANY UP0, P0 ;  /* 0x0000000000ff7886 */ /* 0x000fe40000000100 */
[----:B------:R-:W-:Y:S05]  /*0060*/  BRA.U UP0, `(.L_x_0) ;  /* 0x0000000100b87547 */ /* 0x000fea000b800000 */
[----:B------:R-:W1:Y:S01]  /*0070*/  S2UR UR6, SR_CgaCtaId ;  /* 0x00000000000679c3 */ /* 0x000e620000008800 */
[----:B------:R-:W-:Y:S01]  /*0080*/  NOP ;  /* 0x0000000000007918 */ /* 0x000fe20000000000 */
[----:B------:R-:W-:Y:S02]  /*0090*/  UMOV UR4, 0x40 ;  /* 0x0000004000047882 */ /* 0x000fe40000000000 */
[----:B-1----:R-:W-:-:S09]  /*00a0*/  ULEA UR4, UR6, UR4, 0x18 ;  /* 0x0000000406047291 */ /* 0x002fd2000f8ec0ff */
[----:B------:R-:W1:Y:S01]  /*00b0*/  LDS.U8 R0, [UR4] ;  /* 0x00000004ff007984 */ /* 0x000e620008000000 */
[----:B------:R-:W-:Y:S02]  /*00c0*/  UMOV UR4, 0x400 ;  /* 0x0000040000047882 */ /* 0x000fe40000000000 */
[----:B------:R-:W-:Y:S01]  /*00d0*/  ULEA UR4, UR6, UR4, 0x18 ;  /* 0x0000000406047291 */ /* 0x000fe2000f8ec0ff */
[----:B-1----:R-:W-:-:S13]  /*00e0*/  ISETP.NE.AND P0, PT, R0, RZ, PT ;  /* 0x000000ff0000720c */ /* 0x002fda0003f05270 */
[----:B------:R-:W-:Y:S05]  /*00f0*/  @P0 BRA `(.L_x_1) ;  /* 0x00000000007c0947 */ /* 0x000fea0003800000 */
[----:B------:R-:W-:-:S13]  /*0100*/  ELECT P0, URZ, PT ;  /* 0x0000000000ff782f */ /* 0x000fda0003800000 */
[----:B------:R-:W-:Y:S05]  /*0110*/  @!P0 BRA `(.L_x_2) ;  /* 0x0000000000848947 */ /* 0x000fea0003800000 */
[----:B------:R-:W-:Y:S01]  /*0120*/  UMOV UR5, 0x4 ;  /* 0x0000000400057882 */ /* 0x000fe20000000000 */
[----:B------:R-:W-:Y:S02]  /*0130*/  IMAD.MOV.U32 R4, RZ, RZ, 0x1 ;  /* 0x00000001ff047424 */ /* 0x000fe400078e00ff */
[----:B------:R-:W-:Y:S02]  /*0140*/  IMAD.MOV.U32 R5, RZ, RZ, 0xf ;  /* 0x0000000fff057424 */ /* 0x000fe400078e00ff */
[----:B------:R-:W-:Y:S04]  /*0150*/  DEPBAR.LE SB1, 0x36 ;  /* 0x00009d800000791a */ /* 0x000fe80000000000 */
[----:B------:R-:W1:Y:S02]  /*0160*/  UTCATOMSWS.FIND_AND_SET.ALIGN UP1, UR5, UR5 ;  /* 0x00000005000575e3 */ /* 0x000e640008020800 */
[----:B-1----:R-:W-:-:S04]  /*0170*/  PLOP3.LUT P0, PT, PT, PT, UP1, 0x80, 0x8 ;  /* 0x000000000008781c */ /* 0x002fc80003f0f018 */
[----:B------:R-:W-:-:S04]  /*0180*/  SEL R0, RZ, 0xffffffff, !P0 ;  /* 0xffffffffff007807 */ /* 0x000fc80004000000 */
[----:B------:R-:W-:Y:S01]  /*0190*/  ISETP.NE.AND P0, PT, R0, RZ, PT ;  /* 0x000000ff0000720c */ /* 0x000fe20003f05270 */
[----:B------:R-:W-:-:S12]  /*01a0*/  IMAD.U32 R0, RZ, RZ, UR5 ;  /* 0x00000005ff007e24 */ /* 0x000fd8000f8e00ff */
[----:B------:R-:W-:Y:S05]  /*01b0*/  @P0 BRA `(.L_x_3) ;  /* 0x0000000000240947 */ /* 0x000fea0003800000 */
.L_x_4:
[----:B------:R-:W-:Y:S05]  /*01c0*/  NANOSLEEP 0x64 ;  /* 0x000000640000795d */ /* 0x000fea0003800000 */
[----:B------:R-:W-:-:S05]  /*01d0*/  UMOV UR5, 0x4 ;  /* 0x0000000400057882 */ /* 0x000fca0000000000 */
[----:B------:R-:W-:Y:S04]  /*01e0*/  DEPBAR.LE SB1, 0x36 ;  /* 0x00009d800000791a */ /* 0x000fe80000000000 */
[----:B------:R-:W1:Y:S02]  /*01f0*/  UTCATOMSWS.FIND_AND_SET.ALIGN UP1, UR5, UR5 ;  /* 0x00000005000575e3 */ /* 0x000e640008020800 */
[----:B-1----:R-:W-:-:S04]  /*0200*/  PLOP3.LUT P0, PT, PT, PT, UP1, 0x80, 0x8 ;  /* 0x000000000008781c */ /* 0x002fc80003f0f018 */
[----:B------:R-:W-:-:S04]  /*0210*/  SEL R0, RZ, 0xffffffff, !P0 ;  /* 0xffffffffff007807 */ /* 0x000fc80004000000 */
[----:B------:R-:W-:Y:S01]  /*0220*/  ISETP.NE.AND P0, PT, R0, RZ, PT ;  /* 0x000000ff0000720c */ /* 0x000fe20003f05270 */
[----:B------:R-:W-:-:S12]  /*0230*/  IMAD.U32 R0, RZ, RZ, UR5 ;  /* 0x00000005ff007e24 */ /* 0x000fd8000f8e00ff */
[----:B------:R-:W-:Y:S05]  /*0240*/  @!P0 BRA `(.L_x_4) ;  /* 0xfffffffc00dc8947 */ /* 0x000fea000383ffff */
.L_x_3:
[C---:B------:R-:W-:Y:S01]  /*0250*/  VIADD R3, R0.reuse, 0x10 ;  /* 0x0000001000037836 */ /* 0x040fe20000000000 */
[----:B------:R-:W-:Y:S01]  /*0260*/  UMOV UR5, 0x50 ;  /* 0x0000005000057882 */ /* 0x000fe20000000000 */
[----:B------:R-:W-:Y:S01]  /*0270*/  SHF.L.U32 R2, R5, R0, RZ ;  /* 0x0000000005027219 */ /* 0x000fe200000006ff */
[----:B------:R-:W-:Y:S01]  /*0280*/  ULEA UR5, UR6, UR5, 0x18 ;  /* 0x0000000506057291 */ /* 0x000fe2000f8ec0ff */
[----:B------:R-:W-:Y:S01]  /*0290*/  IMAD.SHL.U32 R0, R0, 0x20, RZ ;  /* 0x0000002000007824 */ /* 0x000fe200078e00ff */
[----:B------:R-:W-:-:S04]  /*02a0*/  SHF.L.U32 R3, R4, R3, RZ ;  /* 0x0000000304037219 */ /* 0x000fc800000006ff */
[----:B------:R-:W-:-:S05]  /*02b0*/  LOP3.LUT R2, R3, R2, RZ, 0xfc, !PT ;  /* 0x0000000203027212 */ /* 0x000fca00078efcff */
[----:B------:R1:W-:Y:S04]  /*02c0*/  ATOMS.OR RZ, [UR5], R2 ;  /* 0x00000002ffff798c */ /* 0x0003e8000b000005 */
[----:B------:R1:W-:Y:S01]  /*02d0*/  STS [UR4], R0 ;  /* 0x00000000ff007988 */ /* 0x0003e20008000804 */
[----:B------:R-:W-:Y:S05]  /*02e0*/  BRA `(.L_x_2) ;  /* 0x0000000000107947 */ /* 0x000fea0003800000 */
.L_x_1:
[----:B------:R-:W-:Y:S01]  /*02f0*/  IMAD.MOV.U32 R0, RZ, RZ, -0x1 ;  /* 0xffffffffff007424 */ /* 0x000fe200078e00ff */
[----:B------:R-:W-:-:S04]  /*0300*/  MOV R2, 0x330 ;  /* 0x0000033000027802 */ /* 0x000fc80000000f00 */
[----:B------:R1:W-:Y:S03]  /*0310*/  STS [UR4], R0 ;  /* 0x00000000ff007988 */ /* 0x0003e60008000804 */
[----:B01----:R-:W-:Y:S05]  /*0320*/  CALL.REL.NOINC `($__internal_1_$__cuda_sm10x_tcgen05_guardrail_trap_phase_invalid_during_alloc) ;  /* 0x000000b400a87944 */ /* 0x003fea0003c00000 */
.L_x_2:
[----:B------:R-:W-:Y:S05]  /*0330*/  WARPSYNC.ALL ;  /* 0x0000000000007948 */ /* 0x000fea0003800000 */
[----:B------:R-:W-:Y:S01]  /*0340*/  NOP ;  /* 0x0000000000007918 */ /* 0x000fe20000000000 */
.L_x_0:
[----:B------:R-:W2:Y:S08]  /*0350*/  LDC.64 R18, c[0x0][0x398] ;  /* 0x0000e600ff127b82 */ /* 0x000eb00000000a00 */
[----:B------:R-:W3:Y:S02]  /*0360*/  S2UR UR5, SR_CgaSize ;  /* 0x00000000000579c3 */ /* 0x000ee40000008a00 */
[----:B---3--:R-:W-:-:S12]  /*0370*/  UIMAD UR5, UR5, -0xa0, URZ ;  /* 0xffffff60050578a4 */ /* 0x008fd8000f8e02ff */
[----:B------:R-:W3:Y:S01]  /*0380*/  LDCU UR5, c[0x0][UR5+0x2b0] ;  /* 0x00005600050577ac */ /* 0x000ee20008000800 */
[----:B------:R-:W4:Y:S01]  /*0390*/  S2R R173, SR_TID.X ;  /* 0x0000000000ad7919 */ /* 0x000f220000002100 */
[----:B------:R-:W-:Y:S01]  /*03a0*/  PRMT R194, RZ, 0x7610, R194 ;  /* 0x00007610ffc27816 */ /* 0x000fe200000000c2 */
[----:B------:R-:W-:Y:S01]  /*03b0*/  UMOV UR9, 0x400 ;  /* 0x0000040000097882 */ /* 0x000fe20000000000 */
[----:B------:R-:W1:Y:S01]  /*03c0*/  LDCU.128 UR16, c[0x0][0x380] ;  /* 0x00007000ff1077ac */ /* 0x000e620008000c00 */
[----:B------:R-:W5:Y:S01]  /*03d0*/  S2UR UR4, SR_CTAID.X ;  /* 0x00000000000479c3 */ /* 0x000f620000002500 */
[----:B------:R-:W-:-:S07]  /*03e0*/  UMOV UR6, 0x1 ;  /* 0x0000000100067882 */ /* 0x000fce0000000000 */
[----:B------:R-:W0:Y:S01]  /*03f0*/  LDC.64 R22, c[0x0][0x3a0] ;  /* 0x0000e800ff167b82 */ /* 0x000e220000000a00 */
[----:B-12---:R-:W-:Y:S01]  /*0400*/  VIADD R0, R19, 0x1ff ;  /* 0x000001ff13007836 */ /* 0x006fe20000000000 */
[----:B------:R-:W-:-:S06]  /*0410*/  ISETP.NE.AND P3, PT, R18, RZ, PT ;  /* 0x000000ff1200720c */ /* 0x000fcc0003f65270 */
[----:B------:R-:W1:Y:S01]  /*0420*/  LDC.64 R20, c[0x0][0x3a8] ;  /* 0x0000ea00ff147b82 */ /* 0x000e620000000a00 */
[----:B------:R-:W-:Y:S02]  /*0430*/  SHF.R.S32.HI R3, RZ, 0x1f, R0 ;  /* 0x0000001fff037819 */ /* 0x000fe40000011400 */
[----:B-----5:R-:W-:Y:S02]  /*0440*/  I2FP.F32.U32 R5, UR4 ;  /* 0x0000000400057c45 */ /* 0x020fe40008201000 */
[----:B------:R-:W-:Y:S02]  /*0450*/  LEA.HI R3, R3, R0, RZ, 0x9 ;  /* 0x0000000003037211 */ /* 0x000fe400078f48ff */
[----:B----4-:R-:W-:Y:S01]  /*0460*/  SHF.R.U32.HI R85, RZ, 0x6, R173 ;  /* 0x00000006ff557819 */ /* 0x010fe200000116ad */
[----:B---3--:R-:W-:Y:S01]  /*0470*/  FMUL R5, R5, UR5 ;  /* 0x0000000505057c20 */ /* 0x008fe20008400000 */
[----:B------:R-:W-:Y:S01]  /*0480*/  SHF.R.S32.HI R3, RZ, 0x9, R3 ;  /* 0x00000009ff037819 */ /* 0x000fe20000011403 */
[----:B------:R-:W2:Y:S01]  /*0490*/  S2UR UR5, SR_CgaCtaId ;  /* 0x00000000000579c3 */ /* 0x000ea20000008800 */
[----:B------:R-:W-:Y:S01]  /*04a0*/  SGXT.U32 R85, R85, 0x1 ;  /* 0x000000015555781a */ /* 0x000fe20000000000 */
[----:B0-----:R-:W-:Y:S01]  /*04b0*/  VIADD R234, R22, 0x3f ;  /* 0x0000003f16ea7836 */ /* 0x001fe20000000000 */
[----:B------:R-:W-:Y:S01]  /*04c0*/  LOP3.LUT R215, R173, 0x3f, RZ, 0xc0, !PT ;  /* 0x0000003fadd77812 */ /* 0x000fe200078ec0ff */
[----:B------:R-:W-:Y:S01]  /*04d0*/  IMAD.SHL.U32 R4, R3, 0x8, RZ ;  /* 0x0000000803047824 */ /* 0x000fe200078e00ff */
[----:B------:R-:W-:Y:S01]  /*04e0*/  F2I.U32.TRUNC.NTZ R5, R5 ;  /* 0x0000000500057305 */ /* 0x000fe2000020f000 */
[----:B------:R-:W-:-:S03]  /*04f0*/  SHF.R.U32.HI R212, RZ, 0x5, R173 ;  /* 0x00000005ffd47819 */ /* 0x000fc600000116ad */
[----:B------:R-:W-:Y:S01]  /*0500*/  IABS R7, R4 ;  /* 0x0000000400077213 */ /* 0x000fe20000000000 */
[----:B-1----:R-:W-:-:S03]  /*0510*/  IMAD R33, R85, R20, RZ ;  /* 0x0000001455217224 */ /* 0x002fc600078e02ff */
[----:B------:R-:W0:Y:S01]  /*0520*/  I2F.RP R0, R7 ;  /* 0x0000000700007306 */ /* 0x000e220000209400 */
[----:B------:R-:W-:-:S04]  /*0530*/  IMAD R31, R20, 0x2, R33 ;  /* 0x00000002141f7824 */ /* 0x000fc800078e0221 */
[----:B------:R-:W-:Y:S01]  /*0540*/  IMAD R169, R20, 0x2, R31 ;  /* 0x0000000214a97824 */ /* 0x000fe200078e021f */
[----:B--2---:R-:W-:Y:S02]  /*0550*/  USHF.L.U32 UR4, UR5, 0x7, URZ ;  /* 0x0000000705047899 */ /* 0x004fe400080006ff */
[----:B------:R-:W-:Y:S01]  /*0560*/  ULEA UR9, UR5, UR9, 0x18 ;  /* 0x0000000905097291 */ /* 0x000fe2000f8ec0ff */
[----:B0-----:R-:W0:Y:S01]  /*0570*/  MUFU.RCP R0, R0 ;  /* 0x0000000000007308 */ /* 0x001e220000001000 */
[----:B------:R-:W-:Y:S02]  /*0580*/  ULOP3.LUT UR4, UR4, 0x180, URZ, 0xc0, !UPT ;  /* 0x0000018004047892 */ /* 0x000fe4000f8ec0ff */
[----:B------:R-:W-:Y:S01]  /*0590*/  UIADD3 UR11, UPT, UPT, UR9, 0xc000, URZ ;  /* 0x0000c000090b7890 */ /* 0x000fe2000fffe0ff */
[----:B0-----:R-:W-:Y:S01]  /*05a0*/  VIADD R2, R0, 0xffffffe ;  /* 0x0ffffffe00027836 */ /* 0x001fe20000000000 */
[----:B------:R-:W-:-:S03]  /*05b0*/  IABS R0, R5 ;  /* 0x0000000500007213 */ /* 0x000fc60000000000 */
[----:B------:R0:W1:Y:S02]  /*05c0*/  F2I.FTZ.U32.TRUNC.NTZ R3, R2 ;  /* 0x0000000200037305 */ /* 0x000064000021f000 */
[----:B0-----:R-:W-:Y:S02]  /*05d0*/  IMAD.MOV.U32 R2, RZ, RZ, RZ ;  /* 0x000000ffff027224 */ /* 0x001fe400078e00ff */
[----:B-1----:R-:W-:-:S04]  /*05e0*/  IMAD.MOV R6, RZ, RZ, -R3 ;  /* 0x000000ffff067224 */ /* 0x002fc800078e0a03 */
[----:B------:R-:W-:Y:S01]  /*05f0*/  IMAD R9, R6, R7, RZ ;  /* 0x0000000706097224 */ /* 0x000fe200078e02ff */
[----:B------:R-:W-:-:S03]  /*0600*/  IABS R6, R4 ;  /* 0x0000000400067213 */ /* 0x000fc60000000000 */
[----:B------:R-:W-:-:S04]  /*0610*/  IMAD.HI.U32 R3, R3, R9, R2 ;  /* 0x0000000903037227 */ /* 0x000fc800078e0002 */
[----:B------:R-:W-:Y:S02]  /*0620*/  IMAD.MOV R2, RZ, RZ, -R6 ;  /* 0x000000ffff027224 */ /* 0x000fe400078e0a06 */
[----:B------:R-:W-:-:S04]  /*0630*/  IMAD.HI.U32 R3, R3, R0, RZ ;  /* 0x0000000003037227 */ /* 0x000fc800078e00ff */
[----:B------:R-:W-:Y:S01]  /*0640*/  IMAD R0, R3, R2, R0 ;  /* 0x0000000203007224 */ /* 0x000fe200078e0200 */
[----:B------:R-:W-:Y:S04]  /*0650*/  BAR.SYNC.DEFER_BLOCKING 0x0 ;  /* 0x0000000000007b1d */ /* 0x000fe80000010000 */
[----:B------:R-:W-:-:S13]  /*0660*/  ISETP.GT.U32.AND P1, PT, R7, R0, PT ;  /* 0x000000000700720c */ /* 0x000fda0003f24070 */
[----:B------:R-:W-:Y:S02]  /*0670*/  @!P1 IMAD.IADD R0, R0, 0x1, -R7 ;  /* 0x0000000100009824 */ /* 0x000fe400078e0a07 */
[----:B------:R-:W-:Y:S01]  /*0680*/  @!P1 VIADD R3, R3, 0x1 ;  /* 0x0000000103039836 */ /* 0x000fe20000000000 */
[----:B------:R-:W-:Y:S02]  /*0690*/  ISETP.NE.AND P1, PT, R4, RZ, PT ;  /* 0x000000ff0400720c */ /* 0x000fe40003f25270 */
[----:B------:R-:W-:Y:S02]  /*06a0*/  ISETP.GE.U32.AND P0, PT, R0, R7, PT ;  /* 0x000000070000720c */ /* 0x000fe40003f06070 */
[----:B------:R-:W-:Y:S02]  /*06b0*/  LOP3.LUT R0, R5, R4, RZ, 0x3c, !PT ;  /* 0x0000000405007212 */ /* 0x000fe400078e3cff */
[----:B------:R-:W-:Y:S02]  /*06c0*/  IABS R7, R19 ;  /* 0x0000001300077213 */ /* 0x000fe40000000000 */
[----:B------:R-:W-:Y:S01]  /*06d0*/  ISETP.GE.AND P2, PT, R0, RZ, PT ;  /* 0x000000ff0000720c */ /* 0x000fe20003f46270 */
[----:B------:R-:W-:-:S06]  /*06e0*/  VIADD R0, R18, 0x3f ;  /* 0x0000003f12007836 */ /* 0x000fcc0000000000 */
[----:B------:R-:W-:-:S04]  /*06f0*/  @P0 VIADD R3, R3, 0x1 ;  /* 0x0000000103030836 */ /* 0x000fc80000000000 */
[----:B------:R-:W-:Y:S01]  /*0700*/  IMAD.MOV.U32 R2, RZ, RZ, R3 ;  /* 0x000000ffff027224 */ /* 0x000fe200078e0003 */
[----:B------:R-:W-:-:S03]  /*0710*/  SHF.R.S32.HI R3, RZ, 0x1f, R0 ;  /* 0x0000001fff037819 */ /* 0x000fc60000011400 */
[----:B------:R-:W-:Y:S01]  /*0720*/  @!P2 IMAD.MOV R2, RZ, RZ, -R2 ;  /* 0x000000ffff02a224 */ /* 0x000fe200078e0a02 */
[----:B------:R-:W-:Y:S02]  /*0730*/  @!P1 LOP3.LUT R2, RZ, R4, RZ, 0x33, !PT ;  /* 0x00000004ff029212 */ /* 0x000fe400078e33ff */
[----:B------:R-:W-:-:S03]  /*0740*/  LEA.HI R3, R3, R0, RZ, 0x6 ;  /* 0x0000000003037211 */ /* 0x000fc600078f30ff */
[----:B------:R-:W-:Y:S02]  /*0750*/  IMAD.SHL.U32 R11, R2, 0x8, RZ ;  /* 0x00000008020b7824 */ /* 0x000fe400078e00ff */
[----:B------:R-:W-:-:S03]  /*0760*/  IMAD.MOV R2, RZ, RZ, -R2 ;  /* 0x000000ffff027224 */ /* 0x000fc600078e0a02 */
[----:B------:R-:W-:Y:S01]  /*0770*/  LEA.HI.SX32 R3, R3, -R11, 0x1a ;  /* 0x8000000b03037211 */ /* 0x000fe200078fd2ff */
[----:B------:R-:W-:Y:S02]  /*0780*/  IMAD R10, R4, R2, R5 ;  /* 0x00000002040a7224 */ /* 0x000fe400078e0205 */
[----:B------:R-:W-:Y:S01]  /*0790*/  IMAD.MOV.U32 R2, RZ, RZ, RZ ;  /* 0x000000ffff027224 */ /* 0x000fe200078e00ff */
[----:B------:R-:W-:Y:S02]  /*07a0*/  VIMNMX R13, PT, PT, R3, 0x8, PT ;  /* 0x00000008030d7848 */ /* 0x000fe40003fe0100 */
[----:B------:R-:W-:Y:S02]  /*07b0*/  IABS R4, R10 ;  /* 0x0000000a00047213 */ /* 0x000fe40000000000 */
[----:B------:R-:W-:-:S04]  /*07c0*/  IABS R9, R13 ;  /* 0x0000000d00097213 */ /* 0x000fc80000000000 */
[----:B------:R-:W0:Y:S08]  /*07d0*/  I2F.RP R0, R9 ;  /* 0x0000000900007306 */ /* 0x000e300000209400 */
[----:B0-----:R-:W0:Y:S02]  /*07e0*/  MUFU.RCP R0, R0 ;  /* 0x0000000000007308 */ /* 0x001e240000001000 */
[----:B0-----:R-:W-:-:S06]  /*07f0*/  VIADD R3, R0, 0xffffffe ;  /* 0x0ffffffe00037836 */ /* 0x001fcc0000000000 */
[----:B------:R-:W0:Y:S02]  /*0800*/  F2I.FTZ.U32.TRUNC.NTZ R3, R3 ;  /* 0x0000000300037305 */ /* 0x000e24000021f000 */
[----:B0-----:R-:W-:-:S04]  /*0810*/  IMAD.MOV R6, RZ, RZ, -R3 ;  /* 0x000000ffff067224 */ /* 0x001fc800078e0a03 */
[----:B------:R-:W-:Y:S01]  /*0820*/  IMAD R5, R6, R9, RZ ;  /* 0x0000000906057224 */ /* 0x000fe200078e02ff */
[----:B------:R-:W-:-:S03]  /*0830*/  IABS R6, R13 ;  /* 0x0000000d00067213 */ /* 0x000fc60000000000 */
[----:B------:R-:W-:-:S04]  /*0840*/  IMAD.HI.U32 R2, R3, R5, R2 ;  /* 0x0000000503027227 */ /* 0x000fc800078e0002 */
[----:B------:R-:W-:Y:S02]  /*0850*/  IMAD.MOV.U32 R3, RZ, RZ, R7 ;  /* 0x000000ffff037224 */ /* 0x000fe400078e0007 */
[----:B------:R-:W-:Y:S02]  /*0860*/  IMAD.MOV.U32 R5, RZ, RZ, R4 ;  /* 0x000000ffff057224 */ /* 0x000fe400078e0004 */
[----:B------:R-:W-:Y:S01]  /*0870*/  IMAD.MOV R4, RZ, RZ, -R6 ;  /* 0x000000ffff047224 */ /* 0x000fe200078e0a06 */
[----:B------:R-:W-:Y:S01]  /*0880*/  IABS R6, R18 ;  /* 0x0000001200067213 */ /* 0x000fe20000000000 */
[----:B------:R-:W0:Y:S01]  /*0890*/  I2F.RP R7, R3 ;  /* 0x0000000300077306 */ /* 0x000e220000209400 */
[----:B------:R-:W-:-:S04]  /*08a0*/  IMAD.HI.U32 R0, R2, R5, RZ ;  /* 0x0000000502007227 */ /* 0x000fc800078e00ff */
[----:B------:R-:W-:Y:S02]  /*08b0*/  IMAD.MOV.U32 R2, RZ, RZ, R6 ;  /* 0x000000ffff027224 */ /* 0x000fe400078e0006 */
[----:B------:R-:W-:Y:S02]  /*08c0*/  IMAD R4, R0, R4, R5 ;  /* 0x0000000400047224 */ /* 0x000fe400078e0205 */
[----:B------:R-:W1:Y:S03]  /*08d0*/  I2F.RP R6, R2 ;  /* 0x0000000200067306 */ /* 0x000e660000209400 */
[----:B------:R-:W-:-:S05]  /*08e0*/  ISETP.GT.U32.AND P1, PT, R9, R4, PT ;  /* 0x000000040900720c */ /* 0x000fca0003f24070 */
[----:B0-----:R-:W0:Y:S08]  /*08f0*/  MUFU.RCP R7, R7 ;  /* 0x0000000700077308 */ /* 0x001e300000001000 */
[----:B-1----:R-:W1:Y:S01]  /*0900*/  MUFU.RCP R6, R6 ;  /* 0x0000000600067308 */ /* 0x002e620000001000 */
[----:B------:R-:W-:Y:S02]  /*0910*/  @!P1 IMAD.IADD R4, R4, 0x1, -R9 ;  /* 0x0000000104049824 */ /* 0x000fe400078e0a09 */
[----:B------:R-:W-:Y:S01]  /*0920*/  @!P1 VIADD R0, R0, 0x1 ;  /* 0x0000000100009836 */ /* 0x000fe20000000000 */
[----:B------:R-:W-:-:S02]  /*0930*/  ISETP.NE.AND P1, PT, R13, RZ, PT ;  /* 0x000000ff0d00720c */ /* 0x000fc40003f25270 */
[----:B------:R-:W-:Y:S02]  /*0940*/  ISETP.GE.U32.AND P0, PT, R4, R9, PT ;  /* 0x000000090400720c */ /* 0x000fe40003f06070 */
[----:B------:R-:W-:Y:S01]  /*0950*/  LOP3.LUT R4, R10, R13, RZ, 0x3c, !PT ;  /* 0x0000000d0a047212 */ /* 0x000fe200078e3cff */
[----:B0-----:R-:W-:-:S03]  /*0960*/  VIADD R5, R7, 0xffffffe ;  /* 0x0ffffffe07057836 */ /* 0x001fc60000000000 */
[----:B------:R-:W-:-:S03]  /*0970*/  ISETP.GE.AND P2, PT, R4, RZ, PT ;  /* 0x000000ff0400720c */ /* 0x000fc60003f46270 */
[----:B------:R-:W0:Y:S01]  /*0980*/  F2I.FTZ.U32.TRUNC.NTZ R5, R5 ;  /* 0x0000000500057305 */ /* 0x000e22000021f000 */
[----:B-1----:R-:W-:-:S03]  /*0990*/  VIADD R7, R6, 0xffffffe ;  /* 0x0ffffffe06077836 */ /* 0x002fc60000000000 */
[----:B------:R-:W-:-:S04]  /*09a0*/  @P0 VIADD R0, R0, 0x1 ;  /* 0x0000000100000836 */ /* 0x000fc80000000000 */
[----:B------:R-:W-:Y:S01]  /*09b0*/  IMAD.MOV.U32 R8, RZ, RZ, R0 ;  /* 0x000000ffff087224 */ /* 0x000fe200078e0000 */
[----:B------:R-:W1:Y:S03]  /*09c0*/  F2I.FTZ.U32.TRUNC.NTZ R7, R7 ;  /* 0x0000000700077305 */ /* 0x000e66000021f000 */
[----:B------:R-:W-:Y:S01]  /*09d0*/  @!P2 IMAD.MOV R8, RZ, RZ, -R8 ;  /* 0x000000ffff08a224 */ /* 0x000fe200078e0a08 */
[----:B------:R-:W-:Y:S01]  /*09e0*/  @!P1 LOP3.LUT R8, RZ, R13, RZ, 0x33, !PT ;  /* 0x0000000dff089212 */ /* 0x000fe200078e33ff */
[----:B0-----:R-:W-:-:S03]  /*09f0*/  IMAD.MOV R4, RZ, RZ, -R5 ;  /* 0x000000ffff047224 */ /* 0x001fc600078e0a05 */
[----:B------:R-:W-:Y:S01]  /*0a00*/  LEA R0, R8, UR4, 0x9 ;  /* 0x0000000408007c11 */ /* 0x000fe2000f8e48ff */
[----:B------:R-:W-:Y:S02]  /*0a10*/  IMAD.MOV R8, RZ, RZ, -R8 ;  /* 0x000000ffff087224 */ /* 0x000fe400078e0a08 */
[----:B------:R-:W-:Y:S01]  /*0a20*/  IMAD R9, R4, R3, RZ ;  /* 0x0000000304097224 */ /* 0x000fe200078e02ff */
[----:B------:R-:W-:Y:S01]  /*0a30*/  LOP3.LUT R0, R0, R85, RZ, 0xfc, !PT ;  /* 0x0000005500007212 */ /* 0x000fe200078efcff */
[----:B------:R-:W-:Y:S02]  /*0a40*/  IMAD.MOV.U32 R4, RZ, RZ, RZ ;  /* 0x000000ffff047224 */ /* 0x000fe400078e00ff */
[----:B-1----:R-:W-:Y:S01]  /*0a50*/  IMAD.MOV R6, RZ, RZ, -R7 ;  /* 0x000000ffff067224 */ /* 0x002fe200078e0a07 */
[----:B------:R-:W-:Y:S01]  /*0a60*/  IABS R162, R0 ;  /* 0x0000000000a27213 */ /* 0x000fe20000000000 */
[----:B------:R-:W-:Y:S01]  /*0a70*/  IMAD.HI.U32 R4, R5, R9, R4 ;  /* 0x0000000905047227 */ /* 0x000fe200078e0004 */
[----:B------:R-:W-:-:S02]  /*0a80*/  LOP3.LUT R147, R0, 0x6, RZ, 0xfc, !PT ;  /* 0x0000000600937812 */ /* 0x000fc400078efcff */
[----:B------:R-:W-:Y:S01]  /*0a90*/  LOP3.LUT R137, R0, 0x10, RZ, 0xfc, !PT ;  /* 0x0000001000897812 */ /* 0x000fe200078efcff */
[----:B------:R-:W-:Y:S01]  /*0aa0*/  IMAD.MOV.U32 R9, RZ, RZ, R6 ;  /* 0x000000ffff097224 */ /* 0x000fe200078e0006 */
[----:B------:R-:W-:Y:S01]  /*0ab0*/  IABS R160, R147 ;  /* 0x0000009300a07213 */ /* 0x000fe20000000000 */
[----:B------:R-:W-:Y:S01]  /*0ac0*/  IMAD.HI.U32 R5, R4, R162, RZ ;  /* 0x000000a204057227 */ /* 0x000fe200078e00ff */
[----:B------:R-:W-:Y:S02]  /*0ad0*/  IABS R156, R137 ;  /* 0x00000089009c7213 */ /* 0x000fe40000000000 */
[C---:B------:R-:W-:Y:S01]  /*0ae0*/  LOP3.LUT R127, R0.reuse, 0x1a, RZ, 0xfc, !PT ;  /* 0x0000001a007f7812 */ /* 0x040fe200078efcff */
[----:B------:R-:W-:Y:S01]  /*0af0*/  IMAD R9, R9, R2, RZ ;  /* 0x0000000209097224 */ /* 0x000fe200078e02ff */
[C---:B------:R-:W-:Y:S01]  /*0b00*/  LOP3.LUT R117, R0.reuse, 0x24, RZ, 0xfc, !PT ;  /* 0x0000002400757812 */ /* 0x040fe200078efcff */
[----:B------:R-:W-:Y:S01]  /*0b10*/  IMAD.MOV.U32 R6, RZ, RZ, RZ ;  /* 0x000000ffff067224 */ /* 0x000fe200078e00ff */
[----:B------:R-:W-:Y:S01]  /*0b20*/  IABS R146, R127 ;  /* 0x0000007f00927213 */ /* 0x000fe20000000000 */
[----:B------:R-:W-:Y:S01]  /*0b30*/  IMAD R8, R13, R8, R10 ;  /* 0x000000080d087224 */ /* 0x000fe200078e020a */
[----:B------:R-:W-:Y:S01]  /*0b40*/  IABS R136, R117 ;  /* 0x0000007500887213 */ /* 0x000fe20000000000 */
[----:B------:R-:W-:Y:S01]  /*0b50*/  IMAD.MOV R10, RZ, RZ, -R5 ;  /* 0x000000ffff0a7224 */ /* 0x000fe200078e0a05 */
[C---:B------:R-:W-:Y:S01]  /*0b60*/  LOP3.LUT R151, R0.reuse, 0x2, RZ, 0xfc, !PT ;  /* 0x0000000200977812 */ /* 0x040fe200078efcff */
[----:B------:R-:W-:Y:S01]  /*0b70*/  IMAD.HI.U32 R5, R7, R9, R6 ;  /* 0x0000000907057227 */ /* 0x000fe200078e0006 */
[----:B------:R-:W-:-:S02]  /*0b80*/  LOP3.LUT R107, R0, 0x2e, RZ, 0xfc, !PT ;  /* 0x0000002e006b7812 */ /* 0x000fc400078efcff */
[----:B------:R-:W-:Y:S01]  /*0b90*/  IABS R32, R151 ;  /* 0x0000009700207213 */ /* 0x000fe20000000000 */
[----:B------:R-:W-:Y:S01]  /*0ba0*/  IMAD.HI.U32 R9, R4, R160, RZ ;  /* 0x000000a004097227 */ /* 0x000fe200078e00ff */
[----:B------:R-:W-:Y:S01]  /*0bb0*/  IABS R126, R107 ;  /* 0x0000006b007e7213 */ /* 0x000fe20000000000 */
[----:B------:R-:W-:Y:S01]  /*0bc0*/  STL [R1+0xc8], R151 ;  /* 0x0000c89701007387 */ /* 0x000fe20000100800 */
[C---:B------:R-:W-:Y:S01]  /*0bd0*/  LOP3.LUT R141, R0.reuse, 0xc, RZ, 0xfc, !PT ;  /* 0x0000000c008d7812 */ /* 0x040fe200078efcff */
[----:B------:R-:W-:Y:S01]  /*0be0*/  IMAD.MOV R9, RZ, RZ, -R9 ;  /* 0x000000ffff097224 */ /* 0x000fe200078e0a09 */
[----:B------:R-:W-:Y:S01]  /*0bf0*/  LOP3.LUT R97, R0, 0x38, RZ, 0xfc, !PT ;  /* 0x0000003800617812 */ /* 0x000fe200078efcff */
[----:B------:R-:W-:Y:S01]  /*0c00*/  IMAD.HI.U32 R7, R4, R32, RZ ;  /* 0x0000002004077227 */ /* 0x000fe200078e00ff */
[----:B------:R-:W-:Y:S02]  /*0c10*/  IABS R154, R141 ;  /* 0x0000008d009a7213 */ /* 0x000fe40000000000 */
[----:B------:R-:W-:Y:S01]  /*0c20*/  IABS R112, R97 ;  /* 0x0000006100707213 */ /* 0x000fe20000000000 */
[----:B------:R-:W-:Y:S01]  /*0c30*/  IMAD R160, R3, R9, R160 ;  /* 0x0000000903a07224 */ /* 0x000fe200078e02a0 */
[----:B------:R-:W-:Y:S01]  /*0c40*/  LOP3.LUT R131, R0, 0x16, RZ, 0xfc, !PT ;  /* 0x0000001600837812 */ /* 0x000fe200078efcff */
[----:B------:R-:W-:Y:S01]  /*0c50*/  IMAD.HI.U32 R9, R4, R156, RZ ;  /* 0x0000009c04097227 */ /* 0x000fe200078e00ff */
[----:B------:R-:W-:-:S02]  /*0c60*/  LOP3.LUT R93, R0, 0x42, RZ, 0xfc, !PT ;  /* 0x00000042005d7812 */ /* 0x000fc400078efcff */
[----:B------:R-:W-:Y:S01]  /*0c70*/  IABS R144, R131 ;  /* 0x0000008300907213 */ /* 0x000fe20000000000 */
[----:B------:R-:W-:Y:S01]  /*0c80*/  IMAD.MOV R9, RZ, RZ, -R9 ;  /* 0x000000ffff097224 */ /* 0x000fe200078e0a09 */
[----:B------:R-:W-:Y:S01]  /*0c90*/  IABS R104, R93 ;  /* 0x0000005d00687213 */ /* 0x000fe20000000000 */
[----:B------:R-:W-:Y:S01]  /*0ca0*/  IMAD.MOV R7, RZ, RZ, -R7 ;  /* 0x000000ffff077224 */ /* 0x000fe200078e0a07 */
[C---:B------:R-:W-:Y:S01]  /*0cb0*/  LOP3.LUT R121, R0.reuse, 0x20, RZ, 0xfc, !PT ;  /* 0x0000002000797812 */ /* 0x040fe200078efcff */
[C---:B------:R-:W-:Y:S01]  /*0cc0*/  IMAD R156, R3.reuse, R9, R156 ;  /* 0x00000009039c7224 */ /* 0x040fe200078e029c */
[----:B------:R-:W-:Y:S01]  /*0cd0*/  LOP3.LUT R75, R0, 0x4c, RZ, 0xfc, !PT ;  /* 0x0000004c004b7812 */ /* 0x000fe200078efcff */
[----:B------:R-:W-:Y:S01]  /*0ce0*/  IMAD.HI.U32 R9, R4, R146, RZ ;  /* 0x0000009204097227 */ /* 0x000fe200078e00ff */
[----:B------:R-:W-:Y:S02]  /*0cf0*/  IABS R134, R121 ;  /* 0x0000007900867213 */ /* 0x000fe40000000000 */
[----:B------:R-:W-:Y:S01]  /*0d00*/  IABS R90, R75 ;  /* 0x0000004b005a7213 */ /* 0x000fe20000000000 */
[----:B------:R-:W-:Y:S01]  /*0d10*/  IMAD.MOV R9, RZ, RZ, -R9 ;  /* 0x000000ffff097224 */ /* 0x000fe200078e0a09 */
[C---:B------:R-:W-:Y:S01]  /*0d20*/  LOP3.LUT R111, R0.reuse, 0x2a, RZ, 0xfc, !PT ;  /* 0x0000002a006f7812 */ /* 0x040fe200078efcff */
[C---:B------:R-:W-:Y:S01]  /*0d30*/  IMAD R32, R3.reuse, R7, R32 ;  /* 0x0000000703207224 */ /* 0x040fe200078e0220 */
[----:B------:R-:W-:Y:S01]  /*0d40*/  LOP3.LUT R65, R0, 0x56, RZ, 0xfc, !PT ;  /* 0x0000005600417812 */ /* 0x000fe200078efcff */
[----:B------:R-:W-:Y:S01]  /*0d50*/  IMAD R146, R3, R9, R146 ;  /* 0x0000000903927224 */ /* 0x000fe200078e0292 */
[----:B------:R-:W-:Y:S01]  /*0d60*/  IABS R124, R111 ;  /* 0x0000006f007c7213 */ /* 0x000fe20000000000 */
[----:B------:R-:W-:Y:S01]  /*0d70*/  IMAD.HI.U32 R9, R4, R136, RZ ;  /* 0x0000008804097227 */ /* 0x000fe200078e00ff */
[----:B------:R-:W-:-:S02]  /*0d80*/  IABS R66, R65 ;  /* 0x0000004100427213 */ /* 0x000fc40000000000 */
        /* <DEDUP_REMOVED lines=22> */
[----:B------:R-:W-:Y:S01]  /*0ef0*/  IMAD R154, R3, R7, R154 ;  /* 0x00000007039a7224 */ /* 0x000fe200078e029a */
[----:B------:R-:W-:Y:S01]  /*0f00*/  LOP3.LUT R39, R0, 0x72, RZ, 0xfc, !PT ;  /* 0x0000007200277812 */ /* 0x000fe200078efcff */
[----:B------:R-:W-:Y:S01]  /*0f10*/  IMAD.HI.U32 R7, R4, R144, RZ ;  /* 0x0000009004077227 */ /* 0x000fe200078e00ff */
[----:B------:R-:W-:-:S02]  /*0f20*/  IABS R50, R35 ;  /* 0x0000002300327213 */ /* 0x000fc40000000000 */
[----:B------:R-:W-:Y:S01]  /*0f30*/  IABS R78, R39 ;  /* 0x00000027004e7213 */ /* 0x000fe20000000000 */
[C---:B------:R-:W-:Y:S01]  /*0f40*/  IMAD R112, R3.reuse, R9, R112 ;  /* 0x0000000903707224 */ /* 0x040fe200078e0270 */
[----:B------:R-:W-:Y:S01]  /*0f50*/  LOP3.LUT R149, R0, 0x4, RZ, 0xfc, !PT ;  /* 0x0000000400957812 */ /* 0x000fe200078efcff */
[----:B------:R-:W-:Y:S01]  /*0f60*/  IMAD.HI.U32 R9, R4, R104, RZ ;  /* 0x0000006804097227 */ /* 0x000fe200078e00ff */
[C---:B------:R-:W-:Y:S02]  /*0f70*/  LOP3.LUT R36, R0.reuse, 0x7e, RZ, 0xfc, !PT ;  /* 0x0000007e00247812 */ /* 0x040fe400078efcff */
        /* <DEDUP_REMOVED lines=8> */
[----:B------:R-:W-:Y:S01]  /*1000*/  IABS R30, R145 ;  /* 0x00000091001e7213 */ /* 0x000fe20000000000 */
[----:B------:R-:W-:Y:S01]  /*1010*/  STL [R1+0xc4], R149 ;  /* 0x0000c49501007387 */ /* 0x000fe20000100800 */
[----:B------:R-:W-:Y:S01]  /*1020*/  LOP3.LUT R139, R0, 0xe, RZ, 0xfc, !PT ;  /* 0x0000000e008b7812 */ /* 0x000fe200078efcff */
[C---:B------:R-:W-:Y:S01]  /*1030*/  IMAD R104, R3.reuse, R9, R104 ;  /* 0x0000000903687224 */ /* 0x040fe200078e0268 */
[----:B------:R-:W-:Y:S01]  /*1040*/  IABS R158, R143 ;  /* 0x0000008f009e7213 */ /* 0x000fe20000000000 */
[----:B------:R-:W-:Y:S01]  /*1050*/  IMAD.HI.U32 R9, R4, R90, RZ ;  /* 0x0000005a04097227 */ /* 0x000fe200078e00ff */
[C---:B------:R-:W-:Y:S01]  /*1060*/  LOP3.LUT R135, R0.reuse, 0x12, RZ, 0xfc, !PT ;  /* 0x0000001200877812 */ /* 0x040fe200078efcff */
[----:B------:R-:W-:Y:S01]  /*1070*/  STL [R1+0xc0], R147 ;  /* 0x0000c09301007387 */ /* 0x000fe20000100800 */
[----:B------:R-:W-:Y:S01]  /*1080*/  IABS R150, R139 ;  /* 0x0000008b00967213 */ /* 0x000fe20000000000 */
[----:B------:R-:W-:Y:S01]  /*1090*/  IMAD.MOV R7, RZ, RZ, -R7 ;  /* 0x000000ffff077224 */ /* 0x000fe200078e0a07 */
[----:B------:R-:W-:Y:S01]  /*10a0*/  IABS R152, R135 ;  /* 0x0000008700987213 */ /* 0x000fe20000000000 */
[----:B------:R-:W-:Y:S01]  /*10b0*/  IMAD.MOV R9, RZ, RZ, -R9 ;  /* 0x000000ffff097224 */ /* 0x000fe200078e0a09 */
[C---:B------:R-:W-:Y:S01]  /*10c0*/  ISETP.GT.U32.AND P6, PT, R3.reuse, R160, PT ;  /* 0x000000a00300720c */ /* 0x040fe20003fc4070 */
[C---:B------:R-:W-:Y:S01]  /*10d0*/  IMAD R134, R3.reuse, R7, R134 ;  /* 0x0000000703867224 */ /* 0x040fe200078e0286 */
[----:B------:R-:W-:Y:S01]  /*10e0*/  LOP3.LUT R133, R0, 0x14, RZ, 0xfc, !PT ;  /* 0x0000001400857812 */ /* 0x000fe200078efcff */
[----:B------:R-:W-:Y:S01]  /*10f0*/  IMAD.HI.U32 R7, R4, R124, RZ ;  /* 0x0000007c04077227 */ /* 0x000fe200078e00ff */
[C---:B------:R-:W-:Y:S01]  /*1100*/  LOP3.LUT R129, R0.reuse, 0x18, RZ, 0xfc, !PT ;  /* 0x0000001800817812 */ /* 0x040fe200078efcff */
[----:B------:R-:W-:Y:S01]  /*1110*/  STL [R1+0xbc], R145 ;  /* 0x0000bc9101007387 */ /* 0x000fe20000100800 */
[----:B------:R-:W-:Y:S01]  /*1120*/  IABS R148, R133 ;  /* 0x0000008500947213 */ /* 0x000fe20000000000 */
[C---:B------:R-:W-:Y:S01]  /*1130*/  IMAD R90, R3.reuse, R9, R90 ;  /* 0x00000009035a7224 */ /* 0x040fe200078e025a */
[----:B------:R-:W-:Y:S01]  /*1140*/  LOP3.LUT R123, R0, 0x1e, RZ, 0xfc, !PT ;  /* 0x0000001e007b7812 */ /* 0x000fe200078efcff */
[----:B------:R-:W-:Y:S01]  /*1150*/  IMAD.HI.U32 R9, R4, R66, RZ ;  /* 0x0000004204097227 */ /* 0x000fe200078e00ff */
[----:B------:R-:W-:Y:S01]  /*1160*/  IABS R140, R129 ;  /* 0x00000081008c7213 */ /* 0x000fe20000000000 */
[----:B------:R-:W-:Y:S01]  /*1170*/  STL [R1+0xb8], R143 ;  /* 0x0000b88f01007387 */ /* 0x000fe20000100800 */
[C---:B------:R-:W-:Y:S01]  /*1180*/  LOP3.LUT R125, R0.reuse, 0x1c, RZ, 0xfc, !PT ;  /* 0x0000001c007d7812 */ /* 0x040fe200078efcff */
[----:B------:R-:W-:Y:S01]  /*1190*/  IMAD.MOV R7, RZ, RZ, -R7 ;  /* 0x000000ffff077224 */ /* 0x000fe200078e0a07 */
[----:B------:R-:W-:Y:S01]  /*11a0*/  IABS R138, R123 ;  /* 0x0000007b008a7213 */ /* 0x000fe20000000000 */
[----:B------:R-:W-:Y:S01]  /*11b0*/  IMAD.MOV R9, RZ, RZ, -R9 ;  /* 0x000000ffff097224 */ /* 0x000fe200078e0a09 */
[----:B------:R-:W-:Y:S01]  /*11c0*/  IABS R142, R125 ;  /* 0x0000007d008e7213 */ /* 0x000fe20000000000 */
[C---:B------:R-:W-:Y:S01]  /*11d0*/  IMAD R124, R3.reuse, R7, R124 ;  /* 0x00000007037c7224 */ /* 0x040fe200078e027c */
[----:B------:R-:W-:Y:S01]  /*11e0*/  LOP3.LUT R119, R0, 0x22, RZ, 0xfc, !PT ;  /* 0x0000002200777812 */ /* 0x000fe200078efcff */
[----:B------:R-:W-:Y:S01]  /*11f0*/  IMAD.HI.U32 R7, R4, R116, RZ ;  /* 0x0000007404077227 */ /* 0x000fe200078e00ff */
[C---:B------:R-:W-:Y:S01]  /*1200*/  LOP3.LUT R115, R0.reuse, 0x26, RZ, 0xfc, !PT ;  /* 0x0000002600737812 */ /* 0x040fe200078efcff */
[----:B------:R-:W-:Y:S01]  /*1210*/  STL [R1+0x100], R141 ;  /* 0x0001008d01007387 */ /* 0x000fe20000100800 */
[----:B------:R-:W-:Y:S01]  /*1220*/  IABS R130, R119 ;  /* 0x0000007700827213 */ /* 0x000fe20000000000 */
[----:B------:R-:W-:Y:S01]  /*1230*/  IMAD R66, R3, R9, R66 ;  /* 0x0000000903427224 */ /* 0x000fe200078e0242 */
[C---:B------:R-:W-:Y:S01]  /*1240*/  LOP3.LUT R113, R0.reuse, 0x28, RZ, 0xfc, !PT ;  /* 0x0000002800717812 */ /* 0x040fe200078efcff */
[----:B------:R-:W-:Y:S01]  /*1250*/  IMAD.IADD R6, R11, 0x1, R8 ;  /* 0x000000010b067824 */ /* 0x000fe200078e0208 */
[----:B------:R-:W-:Y:S01]  /*1260*/  LOP3.LUT R109, R0, 0x2c, RZ, 0xfc, !PT ;  /* 0x0000002c006d7812 */ /* 0x000fe200078efcff */
[----:B------:R-:W-:Y:S01]  /*1270*/  IMAD.HI.U32 R9, R4, R56, RZ ;  /* 0x0000003804097227 */ /* 0x000fe200078e00ff */
[----:B------:R-:W-:Y:S01]  /*1280*/  IABS R132, R115 ;  /* 0x0000007300847213 */ /* 0x000fe20000000000 */
[----:B------:R-:W-:Y:S01]  /*1290*/  STL [R1+0xfc], R139 ;  /* 0x0000fc8b01007387 */ /* 0x000fe20000100800 */
[----:B------:R-:W-:Y:S01]  /*12a0*/  IABS R128, R113 ;  /* 0x0000007100807213 */ /* 0x000fe20000000000 */
[----:B------:R-:W-:Y:S01]  /*12b0*/  IMAD.MOV R7, RZ, RZ, -R7 ;  /* 0x000000ffff077224 */ /* 0x000fe200078e0a07 */
[----:B------:R-:W-:Y:S01]  /*12c0*/  IABS R120, R109 ;  /* 0x0000006d00787213 */ /* 0x000fe20000000000 */
[----:B------:R-:W-:Y:S01]  /*12d0*/  IMAD.MOV R9, RZ, RZ, -R9 ;  /* 0x000000ffff097224 */ /* 0x000fe200078e0a09 */
[----:B------:R-:W-:Y:S01]  /*12e0*/  LOP3.LUT R105, R0, 0x30, RZ, 0xfc, !PT ;  /* 0x0000003000697812 */ /* 0x000fe200078efcff */
[----:B------:R-:W-:Y:S01]  /*12f0*/  IMAD R15, R6, 0x40, R215 ;  /* 0x00000040060f7824 */ /* 0x000fe200078e02d7 */
[----:B------:R-:W-:Y:S01]  /*1300*/  LOP3.LUT R103, R0, 0x32, RZ, 0xfc, !PT ;  /* 0x0000003200677812 */ /* 0x000fe200078efcff */
[C---:B------:R-:W-:Y:S01]  /*1310*/  IMAD R116, R3.reuse, R7, R116 ;  /* 0x0000000703747224 */ /* 0x040fe200078e0274 */
[----:B------:R-:W-:Y:S01]  /*1320*/  IABS R122, R105 ;  /* 0x00000069007a7213 */ /* 0x000fe20000000000 */
[----:B------:R-:W-:Y:S01]  /*1330*/  IMAD.HI.U32 R7, R4, R102, RZ ;  /* 0x0000006604077227 */ /* 0x000fe200078e00ff */
[----:B------:R-:W-:Y:S01]  /*1340*/  IABS R118, R103 ;  /* 0x0000006700767213 */ /* 0x000fe20000000000 */
[----:B------:R-:W-:Y:S01]  /*1350*/  STL [R1+0xf8], R137 ;  /* 0x0000f88901007387 */ /* 0x000fe20000100800 */
[C---:B------:R-:W-:Y:S01]  /*1360*/  LOP3.LUT R99, R0.reuse, 0x36, RZ, 0xfc, !PT ;  /* 0x0000003600637812 */ /* 0x040fe200078efcff */
[C---:B------:R-:W-:Y:S01]  /*1370*/  IMAD R56, R3.reuse, R9, R56 ;  /* 0x0000000903387224 */ /* 0x040fe200078e0238 */
[----:B------:R-:W-:Y:S01]  /*1380*/  IABS R9, R15 ;  /* 0x0000000f00097213 */ /* 0x000fe20000000000 */
[----:B------:R-:W-:Y:S01]  /*1390*/  IMAD.MOV R7, RZ, RZ, -R7 ;  /* 0x000000ffff077224 */ /* 0x000fe200078e0a07 */
[----:B------:R-:W-:Y:S01]  /*13a0*/  LOP3.LUT R95, R0, 0x3a, RZ, 0xfc, !PT ;  /* 0x0000003a005f7812 */ /* 0x000fe200078efcff */
[----:B------:R-:W-:Y:S01]  /*13b0*/  IMAD.HI.U32 R8, R4, R164, RZ ;  /* 0x000000a404087227 */ /* 0x000fe200078e00ff */
[C---:B------:R-:W-:Y:S01]  /*13c0*/  LOP3.LUT R27, R0.reuse, 0x3c, RZ, 0xfc, !PT ;  /* 0x0000003c001b7812 */ /* 0x040fe200078efcff */
[----:B------:R-:W-:Y:S01]  /*13d0*/  STL [R1+0xf4], R135 ;  /* 0x0000f48701007387 */ /* 0x000fe20000100800 */
[----:B------:R-:W-:Y:S01]  /*13e0*/  IABS R114, R99 ;  /* 0x0000006300727213 */ /* 0x000fe20000000000 */
[----:B------:R-:W-:Y:S01]  /*13f0*/  IMAD R102, R3, R7, R102 ;  /* 0x0000000703667224 */ /* 0x000fe200078e0266 */
[----:B------:R-:W-:Y:S01]  /*1400*/  IABS R110, R95 ;  /* 0x0000005f006e7213 */ /* 0x000fe20000000000 */
[----:B------:R-:W-:Y:S01]  /*1410*/  IMAD.HI.U32 R5, R5, R9, RZ ;  /* 0x0000000905057227 */ /* 0x000fe200078e00ff */
[----:B------:R-:W-:Y:S01]  /*1420*/  IABS R108, R27 ;  /* 0x0000001b006c7213 */ /* 0x000fe20000000000 */
[----:B------:R-:W-:Y:S01]  /*1430*/  STL [R1+0xf0], R133 ;  /* 0x0000f08501007387 */ /* 0x000fe20000100800 */
[----:B------:R-:W-:Y:S01]  /*1440*/  LOP3.LUT R17, R0, 0x40, RZ, 0xfc, !PT ;  /* 0x0000004000117812 */ /* 0x000fe200078efcff */
[----:B------:R-:W-:Y:S01]  /*1450*/  IMAD.HI.U32 R7, R4, R100, RZ ;  /* 0x0000006404077227 */ /* 0x000fe200078e00ff */
[C---:B------:R-:W-:Y:S01]  /*1460*/  LOP3.LUT R92, R0.reuse, 0x44, RZ, 0xfc, !PT ;  /* 0x00000044005c7812 */ /* 0x040fe200078efcff */
[----:B------:R-:W-:Y:S01]  /*1470*/  STL [R1+0xec], R131 ;  /* 0x0000ec8301007387 */ /* 0x000fe20000100800 */
[----:B------:R-:W-:Y:S01]  /*1480*/  LOP3.LUT R91, R0, 0x46, RZ, 0xfc, !PT ;  /* 0x00000046005b7812 */ /* 0x000fe200078efcff */
[----:B------:R-:W-:Y:S01]  /*1490*/  IMAD.MOV R5, RZ, RZ, -R5 ;  /* 0x000000ffff057224 */ /* 0x000fe200078e0a05 */
[----:B------:R-:W-:Y:S01]  /*14a0*/  IABS R96, R17 ;  /* 0x0000001100607213 */ /* 0x000fe20000000000 */
[----:B------:R-:W-:Y:S01]  /*14b0*/  IMAD.MOV R7, RZ, RZ, -R7 ;  /* 0x000000ffff077224 */ /* 0x000fe200078e0a07 */
[----:B------:R-:W-:Y:S01]  /*14c0*/  IABS R98, R92 ;  /* 0x0000005c00627213 */ /* 0x000fe20000000000 */
[----:B------:R-:W-:Y:S01]  /*14d0*/  IMAD R5, R2, R5, R9 ;  /* 0x0000000502057224 */ /* 0x000fe200078e0209 */
[----:B------:R-:W-:Y:S01]  /*14e0*/  IABS R106, R91 ;  /* 0x0000005b006a7213 */ /* 0x000fe20000000000 */
[C---:B------:R-:W-:Y:S01]  /*14f0*/  IMAD R100, R3.reuse, R7, R100 ;  /* 0x0000000703647224 */ /* 0x040fe200078e0264 */
[----:B------:R-:W-:Y:S01]  /*1500*/  LOP3.LUT R77, R0, 0x4a, RZ, 0xfc, !PT ;  /* 0x0000004a004d7812 */ /* 0x000fe200078efcff */
[----:B------:R-:W-:Y:S01]  /*1510*/  IMAD.HI.U32 R7, R4, R88, RZ ;  /* 0x0000005804077227 */ /* 0x000fe200078e00ff */
[----:B------:R-:W-:Y:S01]  /*1520*/  ISETP.GT.U32.AND P0, PT, R2, R5, PT ;  /* 0x000000050200720c */ /* 0x000fe20003f04070 */
[----:B------:R-:W-:Y:S01]  /*1530*/  STL [R1+0xe8], R129 ;  /* 0x0000e88101007387 */ /* 0x000fe20000100800 */
[C---:B------:R-:W-:Y:S01]  /*1540*/  LOP3.LUT R73, R0.reuse, 0x4e, RZ, 0xfc, !PT ;  /* 0x0000004e00497812 */ /* 0x040fe200078efcff */
[----:B------:R-:W-:Y:S01]  /*1550*/  IMAD.MOV R7, RZ, RZ, -R7 ;  /* 0x000000ffff077224 */ /* 0x000fe200078e0a07 */
[----:B------:R-:W-:Y:S01]  /*1560*/  LOP3.LUT R71, R0, 0x50, RZ, 0xfc, !PT ;  /* 0x0000005000477812 */ /* 0x000fe200078efcff */
[C---:B------:R-:W-:Y:S01]  /*1570*/  IMAD R162, R3.reuse, R10, R162 ;  /* 0x0000000a03a27224 */ /* 0x040fe200078e02a2 */
[----:B------:R-:W-:Y:S01]  /*1580*/  IABS R94, R77 ;  /* 0x0000004d005e7213 */ /* 0x000fe20000000000 */
[C---:B------:R-:W-:Y:S01]  /*1590*/  IMAD R88, R3.reuse, R7, R88 ;  /* 0x0000000703587224 */ /* 0x040fe200078e0258 */
[----:B------:R-:W-:Y:S01]  /*15a0*/  IABS R72, R73 ;  /* 0x0000004900487213 */ /* 0x000fe20000000000 */
[----:B------:R-:W-:Y:S01]  /*15b0*/  IMAD.HI.U32 R7, R4, R64, RZ ;  /* 0x0000004004077227 */ /* 0x000fe200078e00ff */
[----:B------:R-:W-:Y:S01]  /*15c0*/  ISETP.GT.U32.AND P1, PT, R3, R162, PT ;  /* 0x000000a20300720c */ /* 0x000fe20003f24070 */
[----:B------:R-:W-:Y:S01]  /*15d0*/  STL [R1+0xe4], R127 ;  /* 0x0000e47f01007387 */ /* 0x000fe20000100800 */
[----:B------:R-:W-:Y:S01]  /*15e0*/  IABS R68, R71 ;  /* 0x0000004700447213 */ /* 0x000fe20000000000 */
[----:B------:R-:W-:Y:S01]  /*15f0*/  IMAD.MOV R7, RZ, RZ, -R7 ;  /* 0x000000ffff077224 */ /* 0x000fe200078e0a07 */
[C---:B------:R-:W-:Y:S01]  /*1600*/  LOP3.LUT R67, R0.reuse, 0x54, RZ, 0xfc, !PT ;  /* 0x0000005400437812 */ /* 0x040fe200078efcff */
[----:B------:R-:W-:Y:S01]  /*1610*/  @!P0 IMAD.IADD R5, R5, 0x1, -R2 ;  /* 0x0000000105058824 */ /* 0x000fe200078e0a02 */
[----:B------:R-:W-:Y:S01]  /*1620*/  LOP3.LUT R63, R0, 0x58, RZ, 0xfc, !PT ;  /* 0x00000058003f7812 */ /* 0x000fe200078efcff */
[C---:B------:R-:W-:Y:S01]  /*1630*/  IMAD R64, R3.reuse, R7, R64 ;  /* 0x0000000703407224 */ /* 0x040fe200078e0240 */
[----:B------:R-:W-:Y:S01]  /*1640*/  IABS R70, R67 ;  /* 0x0000004300467213 */ /* 0x000fe20000000000 */
[----:B------:R-:W-:Y:S01]  /*1650*/  IMAD.HI.U32 R7, R4, R50, RZ ;  /* 0x0000003204077227 */ /* 0x000fe200078e00ff */
[----:B------:R-:W-:Y:S01]  /*1660*/  ISETP.GT.U32.AND P0, PT, R2, R5, PT ;  /* 0x000000050200720c */ /* 0x000fe20003f04070 */
[----:B------:R-:W-:Y:S01]  /*1670*/  STL [R1+0xe0], R125 ;  /* 0x0000e07d01007387 */ /* 0x000fe20000100800 */
[C---:B------:R-:W-:Y:S01]  /*1680*/  LOP3.LUT R61, R0.reuse, 0x5a, RZ, 0xfc, !PT ;  /* 0x0000005a003d7812 */ /* 0x040fe200078efcff */
[----:B------:R-:W-:Y:S01]  /*1690*/  IMAD.MOV R7, RZ, RZ, -R7 ;  /* 0x000000ffff077224 */ /* 0x000fe200078e0a07 */
[----:B------:R-:W-:Y:S01]  /*16a0*/  LOP3.LUT R57, R0, 0x5e, RZ, 0xfc, !PT ;  /* 0x0000005e00397812 */ /* 0x000fe200078efcff */
[----:B------:R-:W-:Y:S01]  /*16b0*/  IMAD.MOV R8, RZ, RZ, -R8 ;  /* 0x000000ffff087224 */ /* 0x000fe200078e0a08 */
[----:B------:R-:W-:Y:S01]  /*16c0*/  IABS R62, R63 ;  /* 0x0000003f003e7213 */ /* 0x000fe20000000000 */
[----:B------:R-:W-:Y:S01]  /*16d0*/  IMAD R50, R3, R7, R50 ;  /* 0x0000000703327224 */ /* 0x000fe200078e0232 */
[----:B------:R-:W-:Y:S01]  /*16e0*/  IABS R58, R61 ;  /* 0x0000003d003a7213 */ /* 0x000fe20000000000 */
[----:B------:R-:W-:Y:S01]  /*16f0*/  IMAD.HI.U32 R7, R4, R78, RZ ;  /* 0x0000004e04077227 */ /* 0x000fe200078e00ff */
[----:B------:R-:W-:Y:S01]  /*1700*/  IABS R60, R57 ;  /* 0x00000039003c7213 */ /* 0x000fe20000000000 */
[----:B------:R-:W-:Y:S01]  /*1710*/  STL [R1+0xdc], R123 ;  /* 0x0000dc7b01007387 */ /* 0x000fe20000100800 */
[C---:B------:R-:W-:Y:S01]  /*1720*/  LOP3.LUT R53, R0.reuse, 0x62, RZ, 0xfc, !PT ;  /* 0x0000006200357812 */ /* 0x040fe200078efcff */
[----:B------:R-:W-:Y:S01]  /*1730*/  IMAD.MOV R7, RZ, RZ, -R7 ;  /* 0x000000ffff077224 */ /* 0x000fe200078e0a07 */
[----:B------:R-:W-:Y:S01]  /*1740*/  LOP3.LUT R49, R0, 0x66, RZ, 0xfc, !PT ;  /* 0x0000006600317812 */ /* 0x000fe200078efcff */
[----:B------:R-:W-:Y:S01]  /*1750*/  @!P0 IMAD.IADD R5, R5, 0x1, -R2 ;  /* 0x0000000105058824 */ /* 0x000fe200078e0a02 */
[----:B------:R-:W-:Y:S01]  /*1760*/  ISETP.GE.AND P0, PT, R15, RZ, PT ;  /* 0x000000ff0f00720c */ /* 0x000fe20003f06270 */
[C---:B------:R-:W-:Y:S01]  /*1770*/  IMAD R78, R3.reuse, R7, R78 ;  /* 0x00000007034e7224 */ /* 0x040fe200078e024e */
        /* <DEDUP_REMOVED lines=8> */
[----:B------:R-:W-:Y:S01]  /*1800*/  IABS R76, R47 ;  /* 0x0000002f004c7213 */ /* 0x000fe20000000000 */
[----:B------:R-:W-:Y:S01]  /*1810*/  STL [R1+0xd4], R119 ;  /* 0x0000d47701007387 */ /* 0x000fe20000100800 */
[----:B------:R-:W-:Y:S01]  /*1820*/  IABS R48, R45 ;  /* 0x0000002d00307213 */ /* 0x000fe20000000000 */
[C---:B------:R-:W-:Y:S01]  /*1830*/  IMAD R164, R3.reuse, R8, R164 ;  /* 0x0000000803a47224 */ /* 0x040fe200078e02a4 */
[C---:B------:R-:W-:Y:S01]  /*1840*/  LOP3.LUT R43, R0.reuse, 0x6e, RZ, 0xfc, !PT ;  /* 0x0000006e002b7812 */ /* 0x040fe200078efcff */
[C---:B------:R-:W-:Y:S01]  /*1850*/  IMAD R40, R3.reuse, R7, R40 ;  /* 0x0000000703287224 */ /* 0x040fe200078e0228 */
[----:B------:R-:W-:Y:S01]  /*1860*/  LOP3.LUT R41, R0, 0x70, RZ, 0xfc, !PT ;  /* 0x0000007000297812 */ /* 0x000fe200078efcff */
[----:B------:R-:W-:Y:S01]  /*1870*/  IMAD.MOV.U32 R82, RZ, RZ, R5 ;  /* 0x000000ffff527224 */ /* 0x000fe200078e0005 */
[C---:B------:R-:W-:Y:S01]  /*1880*/  ISETP.GT.U32.AND P5, PT, R3.reuse, R164, PT ;  /* 0x000000a40300720c */ /* 0x040fe20003fa4070 */
[----:B------:R-:W-:Y:S01]  /*1890*/  IMAD.MOV R10, RZ, RZ, -R10 ;  /* 0x000000ffff0a7224 */ /* 0x000fe200078e0a0a */
[C---:B------:R-:W-:Y:S01]  /*18a0*/  ISETP.GT.U32.AND P2, PT, R3.reuse, R40, PT ;  /* 0x000000280300720c */ /* 0x040fe20003f44070 */
[C---:B------:R-:W-:Y:S01]  /*18b0*/  IMAD.HI.U32 R11, R4.reuse, R158, RZ ;  /* 0x0000009e040b7227 */ /* 0x040fe200078e00ff */
[----:B------:R-:W-:Y:S01]  /*18c0*/  IABS R46, R43 ;  /* 0x0000002b002e7213 */ /* 0x000fe20000000000 */
[----:B------:R-:W-:Y:S01]  /*18d0*/  STL [R1+0xd0], R117 ;  /* 0x0000d07501007387 */ /* 0x000fe20000100800 */
[----:B------:R-:W-:Y:S01]  /*18e0*/  IABS R44, R41 ;  /* 0x00000029002c7213 */ /* 0x000fe20000000000 */
[----:B------:R-:W-:Y:S01]  /*18f0*/  @!P0 IMAD.MOV R82, RZ, RZ, -R82 ;  /* 0x000000ffff528224 */ /* 0x000fe200078e0a52 */
[C---:B------:R-:W-:Y:S01]  /*1900*/  ISETP.GT.U32.AND P0, PT, R3.reuse, R32, PT ;  /* 0x000000200300720c */ /* 0x040fe20003f04070 */
[C---:B------:R-:W-:Y:S01]  /*1910*/  IMAD R30, R3.reuse, R10, R30 ;  /* 0x0000000a031e7224 */ /* 0x040fe200078e021e */
[----:B------:R-:W-:Y:S01]  /*1920*/  @!P3 LOP3.LUT R82, RZ, R18, RZ, 0x33, !PT ;  /* 0x00000012ff52b212 */ /* 0x000fe200078e33ff */
[----:B------:R-:W-:Y:S01]  /*1930*/  IMAD.HI.U32 R8, R4, R150, RZ ;  /* 0x0000009604087227 */ /* 0x000fe200078e00ff */
[C---:B------:R-:W-:Y:S01]  /*1940*/  LOP3.LUT R24, R0.reuse, 0x76, RZ, 0xfc, !PT ;  /* 0x0000007600187812 */ /* 0x040fe200078efcff */
[----:B------:R-:W-:Y:S01]  /*1950*/  STL [R1+0xcc], R115 ;  /* 0x0000cc7301007387 */ /* 0x000fe20000100800 */
[C---:B------:R-:W-:Y:S01]  /*1960*/  ISETP.GT.U32.AND P4, PT, R3.reuse, R30, PT ;  /* 0x0000001e0300720c */ /* 0x040fe20003f84070 */
[----:B------:R-:W-:Y:S01]  /*1970*/  IMAD.MOV R11, RZ, RZ, -R11 ;  /* 0x000000ffff0b7224 */ /* 0x000fe200078e0a0b */
[----:B------:R-:W-:Y:S01]  /*1980*/  LOP3.LUT R51, R0, 0x64, RZ, 0xfc, !PT ;  /* 0x0000006400337812 */ /* 0x000fe200078efcff */
[----:B------:R-:W-:Y:S01]  /*1990*/  IMAD.HI.U32 R10, R4, R152, RZ ;  /* 0x00000098040a7227 */ /* 0x000fe200078e00ff */
[----:B------:R-:W-:Y:S01]  /*19a0*/  IABS R14, R24 ;  /* 0x00000018000e7213 */ /* 0x000fe20000000000 */
[----:B------:R-:W-:Y:S01]  /*19b0*/  STL [R1+0xb4], R113 ;  /* 0x0000b47101007387 */ /* 0x000fe20000100800 */
[----:B------:R-:W-:Y:S01]  /*19c0*/  IABS R54, R51 ;  /* 0x0000003300367213 */ /* 0x000fe20000000000 */
[----:B------:R-:W-:Y:S01]  /*19d0*/  IMAD.MOV R8, RZ, RZ, -R8 ;  /* 0x000000ffff087224 */ /* 0x000fe200078e0a08 */
[C---:B------:R-:W-:Y:S01]  /*19e0*/  LOP3.LUT R16, R0.reuse, 0x7a, RZ, 0xfc, !PT ;  /* 0x0000007a00107812 */ /* 0x040fe200078efcff */
[C---:B------:R-:W-:Y:S01]  /*19f0*/  IMAD R158, R3.reuse, R11, R158 ;  /* 0x0000000b039e7224 */ /* 0x040fe200078e029e */
[----:B------:R-:W-:Y:S01]  /*1a00*/  STL [R1+0xb0], R111 ;  /* 0x0000b06f01007387 */ /* 0x000fe20000100800 */
[----:B------:R-:W-:Y:S01]  /*1a10*/  IMAD.MOV R10, RZ, RZ, -R10 ;  /* 0x000000ffff0a7224 */ /* 0x000fe200078e0a0a */
[----:B------:R-:W-:Y:S01]  /*1a20*/  IABS R34, R16 ;  /* 0x0000001000227213 */ /* 0x000fe20000000000 */
[C---:B------:R-:W-:Y:S01]  /*1a30*/  IMAD R150, R3.reuse, R8, R150 ;  /* 0x0000000803967224 */ /* 0x040fe200078e0296 */
[C---:B------:R-:W-:Y:S01]  /*1a40*/  ISETP.GT.U32.AND P3, PT, R3.reuse, R158, PT ;  /* 0x0000009e0300720c */ /* 0x040fe20003f64070 */
[C---:B------:R-:W-:Y:S01]  /*1a50*/  IMAD R152, R3.reuse, R10, R152 ;  /* 0x0000000a03987224 */ /* 0x040fe200078e0298 */
[----:B------:R-:W-:Y:S01]  /*1a60*/  LOP3.LUT R25, R0, 0x74, RZ, 0xfc, !PT ;  /* 0x0000007400197812 */ /* 0x000fe200078efcff */
[--C-:B------:R-:W-:Y:S01]  /*1a70*/  @!P1 IMAD.IADD R162, R162, 0x1, -R3.reuse ;  /* 0x00000001a2a29824 */ /* 0x100fe200078e0a03 */
[C---:B------:R-:W-:Y:S01]  /*1a80*/  ISETP.GT.U32.AND P1, PT, R3.reuse, R150, PT ;  /* 0x000000960300720c */ /* 0x040fe20003f24070 */
[--C-:B------:R-:W-:Y:S01]  /*1a90*/  @!P2 IMAD.IADD R40, R40, 0x1, -R3.reuse ;  /* 0x000000012828a824 */ /* 0x100fe200078e0a03 */
[C---:B------:R-:W-:Y:S01]  /*1aa0*/  ISETP.GT.U32.AND P2, PT, R3.reuse, R154, PT ;  /* 0x0000009a0300720c */ /* 0x040fe20003f44070 */
[--C-:B------:R-:W-:Y:S01]  /*1ab0*/  @!P0 IMAD.IADD R32, R32, 0x1, -R3.reuse ;  /* 0x0000000120208824 */ /* 0x100fe200078e0a03 */
[C---:B------:R-:W-:Y:S01]  /*1ac0*/  ISETP.GT.U32.AND P0, PT, R3.reuse, R156, PT ;  /* 0x0000009c0300720c */ /* 0x040fe20003f04070 */
[----:B------:R-:W-:Y:S01]  /*1ad0*/  @!P5 IMAD.IADD R164, R164, 0x1, -R3 ;  /* 0x00000001a4a4d824 */ /* 0x000fe200078e0a03 */
[----:B------:R-:W-:Y:S01]  /*1ae0*/  ISETP.GT.U32.AND P5, PT, R3, R152, PT ;  /* 0x000000980300720c */ /* 0x000fe20003fa4070 */
[----:B------:R-:W-:Y:S01]  /*1af0*/  IMAD.HI.U32 R11, R4, R148, RZ ;  /* 0x00000094040b7227 */ /* 0x000fe200078e00ff */
[----:B------:R-:W-:Y:S01]  /*1b00*/  STL [R1+0xac], R109 ;  /* 0x0000ac6d01007387 */ /* 0x000fe20000100800 */
[----:B------:R-:W-:-:S02]  /*1b10*/  LOP3.LUT R37, R0, 0x78, RZ, 0xfc, !PT ;  /* 0x0000007800257812 */ /* 0x000fc400078efcff */
[--C-:B------:R-:W-:Y:S01]  /*1b20*/  @!P6 IMAD.IADD R160, R160, 0x1, -R3.reuse ;  /* 0x00000001a0a0e824 */ /* 0x100fe200078e0a03 */
[----:B------:R-:W-:Y:S01]  /*1b30*/  STL [R1+0xa8], R107 ;  /* 0x0000a86b01007387 */ /* 0x000fe20000100800 */
[--C-:B------:R-:W-:Y:S01]  /*1b40*/  @!P4 IMAD.IADD R30, R30, 0x1, -R3.reuse ;  /* 0x000000011e1ec824 */ /* 0x100fe200078e0a03 */
[C---:B------:R-:W-:Y:S01]  /*1b50*/  ISETP.GT.U32.AND P4, PT, R3.reuse, R162, PT ;  /* 0x000000a20300720c */ /* 0x040fe20003f84070 */
[----:B------:R-:W-:Y:S01]  /*1b60*/  @!P3 IMAD.IADD R158, R158, 0x1, -R3 ;  /* 0x000000019e9eb824 */ /* 0x000fe200078e0a03 */
[C---:B------:R-:W-:Y:S01]  /*1b70*/  ISETP.GT.U32.AND P3, PT, R3.reuse, R40, PT ;  /* 0x000000280300720c */ /* 0x040fe20003f64070 */
[----:B------:R-:W-:Y:S01]  /*1b80*/  IMAD.MOV R11, RZ, RZ, -R11 ;  /* 0x000000ffff0b7224 */ /* 0x000fe200078e0a0b */
[----:B------:R-:W-:Y:S01]  /*1b90*/  STL [R1+0xa4], R105 ;  /* 0x0000a46901007387 */ /* 0x000fe20000100800 */
[--C-:B------:R-:W-:Y:S01]  /*1ba0*/  @!P1 IMAD.IADD R150, R150, 0x1, -R3.reuse ;  /* 0x0000000196969824 */ /* 0x100fe200078e0a03 */
[C---:B------:R-:W-:Y:S01]  /*1bb0*/  ISETP.GT.U32.AND P1, PT, R3.reuse, R164, PT ;  /* 0x000000a40300720c */ /* 0x040fe20003f24070 */
[--C-:B------:R-:W-:Y:S01]  /*1bc0*/  @!P2 IMAD.IADD R154, R154, 0x1, -R3.reuse ;  /* 0x000000019a9aa824 */ /* 0x100fe200078e0a03 */
[C---:B------:R-:W-:Y:S01]  /*1bd0*/  ISETP.GT.U32.AND P2, PT, R3.reuse, R32, PT ;  /* 0x000000200300720c */ /* 0x040fe20003f44070 */
[--C-:B------:R-:W-:Y:S01]  /*1be0*/  @!P0 IMAD.IADD R156, R156, 0x1, -R3.reuse ;  /* 0x000000019c9c8824 */ /* 0x100fe200078e0a03 */
[C---:B------:R-:W-:Y:S01]  /*1bf0*/  ISETP.GT.U32.AND P0, PT, R3.reuse, R160, PT ;  /* 0x000000a00300720c */ /* 0x040fe20003f04070 */
[--C-:B------:R-:W-:Y:S01]  /*1c00*/  @!P5 IMAD.IADD R152, R152, 0x1, -R3.reuse ;  /* 0x000000019898d824 */ /* 0x100fe200078e0a03 */
[C---:B------:R-:W-:Y:S01]  /*1c10*/  ISETP.GT.U32.AND P5, PT, R3.reuse, R30, PT ;  /* 0x0000001e0300720c */ /* 0x040fe20003fa4070 */
[C---:B------:R-:W-:Y:S01]  /*1c20*/  IMAD R148, R3.reuse, R11, R148 ;  /* 0x0000000b03947224 */ /* 0x040fe200078e0294 */
[----:B------:R-:W-:Y:S01]  /*1c30*/  STL [R1+0xa0], R103 ;  /* 0x0000a06701007387 */ /* 0x000fe20000100800 */
[--C-:B------:R-:W-:Y:S01]  /*1c40*/  @!P4 IMAD.IADD R162, R162, 0x1, -R3.reuse ;  /* 0x00000001a2a2c824 */ /* 0x100fe200078e0a03 */
[C---:B------:R-:W-:Y:S01]  /*1c50*/  ISETP.GT.U32.AND P4, PT, R3.reuse, R158, PT ;  /* 0x0000009e0300720c */ /* 0x040fe20003f84070 */
[--C-:B------:R-:W-:Y:S01]  /*1c60*/  @!P3 IMAD.IADD R40, R40, 0x1, -R3.reuse ;  /* 0x000000012828b824 */ /* 0x100fe200078e0a03 */
[C---:B------:R-:W-:Y:S01]  /*1c70*/  ISETP.GT.U32.AND P6, PT, R3.reuse, R148, PT ;  /* 0x000000940300720c */ /* 0x040fe20003fc4070 */
[----:B------:R-:W-:Y:S01]  /*1c80*/  IMAD.HI.U32 R8, R4, R140, RZ ;  /* 0x0000008c04087227 */ /* 0x000fe200078e00ff */
[C---:B------:R-:W-:Y:S01]  /*1c90*/  ISETP.GT.U32.AND P3, PT, R3.reuse, R154, PT ;  /* 0x0000009a0300720c */ /* 0x040fe20003f64070 */
[----:B------:R-:W-:Y:S01]  /*1ca0*/  STL [R1+0x9c], R101 ;  /* 0x00009c6501007387 */ /* 0x000fe20000100800 */
[----:B------:R-:W-:Y:S01]  /*1cb0*/  IABS R79, R25 ;  /* 0x00000019004f7213 */ /* 0x000fe20000000000 */
        /* <DEDUP_REMOVED lines=9> */
[----:B------:R-:W-:Y:S01]  /*1d50*/  IABS R38, R37 ;  /* 0x0000002500267213 */ /* 0x000fe20000000000 */
[----:B------:R-:W-:Y:S01]  /*1d60*/  STL [R1+0x98], R99 ;  /* 0x0000986301007387 */ /* 0x000fe20000100800 */
[----:B------:R-:W-:Y:S01]  /*1d70*/  LOP3.LUT R12, R0, 0x7c, RZ, 0xfc, !PT ;  /* 0x0000007c000c7812 */ /* 0x000fe200078efcff */
[----:B------:R-:W-:Y:S01]  /*1d80*/  IMAD.MOV R8, RZ, RZ, -R8 ;  /* 0x000000ffff087224 */ /* 0x000fe200078e0a08 */
[----:B------:R-:W-:Y:S01]  /*1d90*/  SHF.R.S32.HI R5, RZ, 0x6, R173 ;  /* 0x00000006ff057819 */ /* 0x000fe200000114ad */
[----:B------:R-:W-:Y:S01]  /*1da0*/  IMAD.HI.U32 R10, R4, R142, RZ ;  /* 0x0000008e040a7227 */ /* 0x000fe200078e00ff */
[----:B------:R-:W-:Y:S01]  /*1db0*/  STL [R1+0x94], R97 ;  /* 0x0000946101007387 */ /* 0x000fe20000100800 */
[----:B------:R-:W-:-:S02]  /*1dc0*/  IABS R42, R12 ;  /* 0x0000000c002a7213 */ /* 0x000fc40000000000 */
[----:B------:R-:W-:Y:S01]  /*1dd0*/  IMAD.MOV R11, RZ, RZ, -R11 ;  /* 0x000000ffff0b7224 */ /* 0x000fe200078e0a0b */
[----:B------:R-:W-:Y:S01]  /*1de0*/  STL [R1+0x90], R95 ;  /* 0x0000905f01007387 */ /* 0x000fe20000100800 */
[----:B------:R-:W-:Y:S01]  /*1df0*/  IMAD R140, R3, R8, R140 ;  /* 0x00000008038c7224 */ /* 0x000fe200078e028c */
[----:B------:R-:W-:Y:S01]  /*1e00*/  SGXT R5, R5, 0x1 ;  /* 0x000000010505781a */ /* 0x000fe20000000200 */
[----:B------:R-:W-:Y:S01]  /*1e10*/  IMAD.MOV R10, RZ, RZ, -R10 ;  /* 0x000000ffff0a7224 */ /* 0x000fe200078e0a0a */
[----:B------:R-:W-:Y:S01]  /*1e20*/  STL [R1+0x8c], R27 ;  /* 0x00008c1b01007387 */ /* 0x000fe20000100800 */
[----:B------:R-:W-:Y:S01]  /*1e30*/  IMAD.HI.U32 R8, R4, R130, RZ ;  /* 0x0000008204087227 */ /* 0x000fe200078e00ff */
[----:B------:R-:W-:Y:S02]  /*1e40*/  LOP3.LUT R5, R5, 0x90, RZ, 0xc0, !PT ;  /* 0x0000009005057812 */ /* 0x000fe400078ec0ff */
[----:B------:R-:W-:Y:S01]  /*1e50*/  STL [R1+0x88], R26 ;  /* 0x0000881a01007387 */ /* 0x000fe20000100800 */
[----:B------:R-:W-:-:S02]  /*1e60*/  @!P6 IMAD.IADD R148, R148, 0x1, -R3 ;  /* 0x000000019494e824 */ /* 0x000fc400078e0a03 */
[C---:B------:R-:W-:Y:S01]  /*1e70*/  IMAD R138, R3.reuse, R11, R138 ;  /* 0x0000000b038a7224 */ /* 0x040fe200078e028a */
[----:B------:R-:W-:Y:S01]  /*1e80*/  STL [R1+0x84], R17 ;  /* 0x0000841101007387 */ /* 0x000fe20000100800 */
[C---:B------:R-:W-:Y:S01]  /*1e90*/  IMAD R142, R3.reuse, R10, R142 ;  /* 0x0000000a038e7224 */ /* 0x040fe200078e028e */
[C---:B------:R-:W-:Y:S01]  /*1ea0*/  ISETP.GT.U32.AND P6, PT, R3.reuse, R148, PT ;  /* 0x000000940300720c */ /* 0x040fe20003fc4070 */
[----:B------:R-:W-:Y:S01]  /*1eb0*/  IMAD.MOV R8, RZ, RZ, -R8 ;  /* 0x000000ffff087224 */ /* 0x000fe200078e0a08 */
[----:B------:R-:W-:Y:S01]  /*1ec0*/  STL [R1+0x80], R93 ;  /* 0x0000805d01007387 */ /* 0x000fe20000100800 */
[--C-:B------:R-:W-:Y:S01]  /*1ed0*/  @!P4 IMAD.IADD R158, R158, 0x1, -R3.reuse ;  /* 0x000000019e9ec824 */ /* 0x100fe200078e0a03 */
[C---:B------:R-:W-:Y:S01]  /*1ee0*/  ISETP.GT.U32.AND P4, PT, R3.reuse, R140, PT ;  /* 0x0000008c0300720c */ /* 0x040fe20003f84070 */
[--C-:B------:R-:W-:Y:S01]  /*1ef0*/  @!P3 IMAD.IADD R154, R154, 0x1, -R3.reuse ;  /* 0x000000019a9ab824 */ /* 0x100fe200078e0a03 */
[C---:B------:R-:W-:Y:S01]  /*1f00*/  ISETP.GT.U32.AND P3, PT, R3.reuse, R146, PT ;  /* 0x000000920300720c */ /* 0x040fe20003f64070 */
[C---:B------:R-:W-:Y:S01]  /*1f10*/  IMAD.HI.U32 R10, R4.reuse, R132, RZ ;  /* 0x00000084040a7227 */ /* 0x040fe200078e00ff */
[----:B------:R-:W-:Y:S03]  /*1f20*/  STL [R1+0x7c], R92 ;  /* 0x00007c5c01007387 */ /* 0x000fe60000100800 */
[----:B------:R-:W-:Y:S01]  /*1f30*/  IMAD.HI.U32 R11, R4, R128, RZ ;  /* 0x00000080040b7227 */ /* 0x000fe200078e00ff */
[----:B------:R-:W-:Y:S03]  /*1f40*/  STL [R1+0x78], R91 ;  /* 0x0000785b01007387 */ /* 0x000fe60000100800 */
        /* <DEDUP_REMOVED lines=8> */
[----:B------:R-:W-:Y:S01]  /*1fd0*/  @!P5 IMAD.IADD R144, R144, 0x1, -R3 ;  /* 0x000000019090d824 */ /* 0x000fe200078e0a03 */
[----:B------:R-:W-:Y:S01]  /*1fe0*/  ISETP.GT.U32.AND P5, PT, R3, R136, PT ;  /* 0x000000880300720c */ /* 0x000fe20003fa4070 */
[----:B------:R-:W-:Y:S01]  /*1ff0*/  IMAD.HI.U32 R8, R4, R120, RZ ;  /* 0x0000007804087227 */ /* 0x000fe200078e00ff */
[----:B------:R-:W-:Y:S03]  /*2000*/  STL [R1+0x70], R77 ;  /* 0x0000704d01007387 */ /* 0x000fe60000100800 */
[----:B------:R-:W-:Y:S01]  /*2010*/  IMAD.MOV R10, RZ, RZ, -R10 ;  /* 0x000000ffff0a7224 */ /* 0x000fe200078e0a0a */
[----:B------:R-:W-:Y:S01]  /*2020*/  STL [R1+0x6c], R75 ;  /* 0x00006c4b01007387 */ /* 0x000fe20000100800 */
[----:B------:R-:W-:-:S02]  /*2030*/  IMAD.MOV R11, RZ, RZ, -R11 ;  /* 0x000000ffff0b7224 */ /* 0x000fc400078e0a0b */
[----:B------:R-:W-:Y:S01]  /*2040*/  IMAD.MOV R8, RZ, RZ, -R8 ;  /* 0x000000ffff087224 */ /* 0x000fe200078e0a08 */
[----:B------:R-:W-:Y:S01]  /*2050*/  STL [R1+0x68], R73 ;  /* 0x0000684901007387 */ /* 0x000fe20000100800 */
[C---:B------:R-:W-:Y:S02]  /*2060*/  IMAD R132, R3.reuse, R10, R132 ;  /* 0x0000000a03847224 */ /* 0x040fe400078e0284 */
[C---:B------:R-:W-:Y:S01]  /*2070*/  IMAD R128, R3.reuse, R11, R128 ;  /* 0x0000000b03807224 */ /* 0x040fe200078e0280 */
[----:B------:R-:W-:Y:S01]  /*2080*/  STL [R1+0x64], R71 ;  /* 0x0000644701007387 */ /* 0x000fe20000100800 */
[C---:B------:R-:W-:Y:S02]  /*2090*/  IMAD R120, R3.reuse, R8, R120 ;  /* 0x0000000803787224 */ /* 0x040fe400078e0278 */
        /* <DEDUP_REMOVED lines=28> */
[C---:B------:R-:W-:Y:S01]  /*2260*/  IMAD.HI.U32 R10, R4.reuse, R122, RZ ;  /* 0x0000007a040a7227 */ /* 0x040fe200078e00ff */
[----:B------:R-:W-:Y:S03]  /*2270*/  STL [R1+0x60], R69 ;  /* 0x0000604501007387 */ /* 0x000fe60000100800 */
[----:B------:R-:W-:Y:S01]  /*2280*/  IMAD.MOV R10, RZ, RZ, -R10 ;  /* 0x000000ffff0a7224 */ /* 0x000fe200078e0a0a */
[----:B------:R-:W-:Y:S01]  /*2290*/  STL [R1+0x5c], R67 ;  /* 0x00005c4301007387 */ /* 0x000fe20000100800 */
[----:B------:R-:W-:-:S03]  /*22a0*/  IMAD.HI.U32 R11, R4, R118, RZ ;  /* 0x00000076040b7227 */ /* 0x000fc600078e00ff */
[----:B------:R-:W-:Y:S01]  /*22b0*/  STL [R1+0x58], R65 ;  /* 0x0000584101007387 */ /* 0x000fe20000100800 */
[C---:B------:R-:W-:Y:S02]  /*22c0*/  IMAD R122, R3.reuse, R10, R122 ;  /* 0x0000000a037a7224 */ /* 0x040fe400078e027a */
[--C-:B------:R-:W-:Y:S01]  /*22d0*/  @!P6 IMAD.IADD R144, R144, 0x1, -R3.reuse ;  /* 0x000000019090e824 */ /* 0x100fe200078e0a03 */
[C---:B------:R-:W-:Y:S01]  /*22e0*/  ISETP.GT.U32.AND P6, PT, R3.reuse, R136, PT ;  /* 0x000000880300720c */ /* 0x040fe20003fc4070 */
[----:B------:R-:W-:Y:S01]  /*22f0*/  @!P3 IMAD.IADD R142, R142, 0x1, -R3 ;  /* 0x000000018e8eb824 */ /* 0x000fe200078e0a03 */
[----:B------:R-:W-:Y:S01]  /*2300*/  ISETP.GT.U32.AND P3, PT, R3, R128, PT ;  /* 0x000000800300720c */ /* 0x000fe20003f64070 */
[----:B------:R-:W-:Y:S01]  /*2310*/  IMAD.MOV R11, RZ, RZ, -R11 ;  /* 0x000000ffff0b7224 */ /* 0x000fe200078e0a0b */
[----:B------:R-:W-:Y:S01]  /*2320*/  STL [R1+0x54], R63 ;  /* 0x0000543f01007387 */ /* 0x000fe20000100800 */
[----:B------:R-:W-:-:S03]  /*2330*/  IMAD.HI.U32 R8, R4, R114, RZ ;  /* 0x0000007204087227 */ /* 0x000fc600078e00ff */
        /* <DEDUP_REMOVED lines=10> */
[C---:B------:R-:W-:Y:S01]  /*23e0*/  ISETP.GT.U32.AND P5, PT, R3.reuse, R116, PT ;  /* 0x000000740300720c */ /* 0x040fe20003fa4070 */
[----:B------:R-:W-:Y:S01]  /*23f0*/  IMAD R118, R3, R11, R118 ;  /* 0x0000000b03767224 */ /* 0x000fe200078e0276 */
[----:B------:R-:W-:Y:S01]  /*2400*/  STL [R1+0x4c], R59 ;  /* 0x00004c3b01007387 */ /* 0x000fe20000100800 */
[----:B------:R-:W-:-:S03]  /*2410*/  IMAD.HI.U32 R10, R4, R110, RZ ;  /* 0x0000006e040a7227 */ /* 0x000fc600078e00ff */
[----:B------:R-:W-:Y:S01]  /*2420*/  STL [R1+0x48], R57 ;  /* 0x0000483901007387 */ /* 0x000fe20000100800 */
[----:B------:R-:W-:-:S03]  /*2430*/  IMAD.HI.U32 R11, R4, R108, RZ ;  /* 0x0000006c040b7227 */ /* 0x000fc600078e00ff */
[----:B------:R-:W-:Y:S01]  /*2440*/  STL [R1+0x44], R55 ;  /* 0x0000443701007387 */ /* 0x000fe20000100800 */
[----:B------:R-:W-:Y:S02]  /*2450*/  IMAD.MOV R8, RZ, RZ, -R8 ;  /* 0x000000ffff087224 */ /* 0x000fe400078e0a08 */
[----:B------:R-:W-:Y:S01]  /*2460*/  IMAD.MOV R10, RZ, RZ, -R10 ;  /* 0x000000ffff0a7224 */ /* 0x000fe200078e0a0a */
[----:B------:R-:W-:Y:S01]  /*2470*/  STL [R1+0x40], R53 ;  /* 0x0000403501007387 */ /* 0x000fe20000100800 */
[----:B------:R-:W-:Y:S02]  /*2480*/  IMAD.MOV R11, RZ, RZ, -R11 ;  /* 0x000000ffff0b7224 */ /* 0x000fe400078e0a0b */
[C---:B------:R-:W-:Y:S01]  /*2490*/  IMAD R114, R3.reuse, R8, R114 ;  /* 0x0000000803727224 */ /* 0x040fe200078e0272 */
[----:B------:R-:W-:Y:S01]  /*24a0*/  STL [R1+0x3c], R51 ;  /* 0x00003c3301007387 */ /* 0x000fe20000100800 */
[C---:B------:R-:W-:Y:S02]  /*24b0*/  IMAD R110, R3.reuse, R10, R110 ;  /* 0x0000000a036e7224 */ /* 0x040fe400078e026e */
[C---:B------:R-:W-:Y:S01]  /*24c0*/  IMAD R108, R3.reuse, R11, R108 ;  /* 0x0000000b036c7224 */ /* 0x040fe200078e026c */
        /* <DEDUP_REMOVED lines=70> */
[----:B------:R-:W-:Y:S01]  /*2930*/  IMAD.HI.U32 R8, R4, R70, RZ ;  /* 0x0000004604087227 */ /* 0x000fe200078e00ff */
[----:B------:R-:W-:Y:S03]  /*2940*/  STL [R1+0x10], R16 ;  /* 0x0000101001007387 */ /* 0x000fe60000100800 */
[C---:B------:R-:W-:Y:S01]  /*2950*/  IMAD R72, R3.reuse, R10, R72 ;  /* 0x0000000a03487224 */ /* 0x040fe200078e0248 */
[----:B------:R-:W-:Y:S01]  /*2960*/  STL [R1+0xc], R12 ;  /* 0x00000c0c01007387 */ /* 0x000fe20000100800 */
[----:B------:R-:W-:-:S02]  /*2970*/  IMAD R68, R3, R11, R68 ;  /* 0x0000000b03447224 */ /* 0x000fc400078e0244 */
[--C-:B------:R-:W-:Y:S01]  /*2980*/  @!P3 IMAD.IADD R112, R112, 0x1, -R3.reuse ;  /* 0x000000017070b824 */ /* 0x100fe200078e0a03 */
[C---:B------:R-:W-:Y:S01]  /*2990*/  ISETP.GT.U32.AND P3, PT, R3.reuse, R98, PT ;  /* 0x000000620300720c */ /* 0x040fe20003f64070 */
[----:B------:R-:W-:Y:S01]  /*29a0*/  IMAD.MOV R8, RZ, RZ, -R8 ;  /* 0x000000ffff087224 */ /* 0x000fe200078e0a08 */
[----:B------:R-:W-:Y:S01]  /*29b0*/  STL [R1], R234 ;  /* 0x000000ea01007387 */ /* 0x000fe20000100800 */
        /* <DEDUP_REMOVED lines=10> */
[----:B------:R-:W-:-:S04]  /*2a60*/  IMAD.HI.U32 R10, R4, R62, RZ ;  /* 0x0000003e040a7227 */ /* 0x000fc800078e00ff */
[----:B------:R-:W-:Y:S02]  /*2a70*/  IMAD R70, R3, R8, R70 ;  /* 0x0000000803467224 */ /* 0x000fe400078e0246 */
[----:B------:R-:W-:-:S04]  /*2a80*/  IMAD.HI.U32 R11, R4, R58, RZ ;  /* 0x0000003a040b7227 */ /* 0x000fc800078e00ff */
[----:B------:R-:W-:-:S04]  /*2a90*/  IMAD.HI.U32 R8, R4, R60, RZ ;  /* 0x0000003c04087227 */ /* 0x000fc800078e00ff */
[----:B------:R-:W-:Y:S02]  /*2aa0*/  IMAD.MOV R10, RZ, RZ, -R10 ;  /* 0x000000ffff0a7224 */ /* 0x000fe400078e0a0a */
[----:B------:R-:W-:Y:S02]  /*2ab0*/  IMAD.MOV R11, RZ, RZ, -R11 ;  /* 0x000000ffff0b7224 */ /* 0x000fe400078e0a0b */
[----:B------:R-:W-:Y:S02]  /*2ac0*/  IMAD.MOV R8, RZ, RZ, -R8 ;  /* 0x000000ffff087224 */ /* 0x000fe400078e0a08 */
[C---:B------:R-:W-:Y:S02]  /*2ad0*/  IMAD R62, R3.reuse, R10, R62 ;  /* 0x0000000a033e7224 */ /* 0x040fe400078e023e */
[C---:B------:R-:W-:Y:S02]  /*2ae0*/  IMAD R58, R3.reuse, R11, R58 ;  /* 0x0000000b033a7224 */ /* 0x040fe400078e023a */
[----:B------:R-:W-:-:S02]  /*2af0*/  IMAD R60, R3, R8, R60 ;  /* 0x00000008033c7224 */ /* 0x000fc400078e023c */
[--C-:B------:R-:W-:Y:S01]  /*2b00*/  @!P6 IMAD.IADD R116, R116, 0x1, -R3.reuse ;  /* 0x000000017474e824 */ /* 0x100fe200078e0a03 */
[C---:B------:R-:W-:Y:S01]  /*2b10*/  ISETP.GT.U32.AND P6, PT, R3.reuse, R106, PT ;  /* 0x0000006a0300720c */ /* 0x040fe20003fc4070 */
[--C-:B------:R-:W-:Y:S01]  /*2b20*/  @!P3 IMAD.IADD R98, R98, 0x1, -R3.reuse ;  /* 0x000000016262b824 */ /* 0x100fe200078e0a03 */
[C---:B------:R-:W-:Y:S01]  /*2b30*/  ISETP.GT.U32.AND P3, PT, R3.reuse, R88, PT ;  /* 0x000000580300720c */ /* 0x040fe20003f64070 */
[----:B------:R-:W-:Y:S01]  /*2b40*/  @!P1 IMAD.IADD R94, R94, 0x1, -R3 ;  /* 0x000000015e5e9824 */ /* 0x000fe200078e0a03 */
[----:B------:R-:W-:Y:S01]  /*2b50*/  ISETP.GT.U32.AND P1, PT, R3, R62, PT ;  /* 0x0000003e0300720c */ /* 0x000fe20003f24070 */
[----:B------:R-:W-:-:S04]  /*2b60*/  IMAD.HI.U32 R10, R4, R74, RZ ;  /* 0x0000004a040a7227 */ /* 0x000fc800078e00ff */
        /* <DEDUP_REMOVED lines=8> */
[----:B------:R-:W-:Y:S02]  /*2bf0*/  IMAD.MOV R10, RZ, RZ, -R10 ;  /* 0x000000ffff0a7224 */ /* 0x000fe400078e0a0a */
[----:B------:R-:W-:-:S04]  /*2c00*/  IMAD.HI.U32 R6, R4, R52, RZ ;  /* 0x0000003404067227 */ /* 0x000fc800078e00ff */
[----:B------:R-:W-:Y:S02]  /*2c10*/  IMAD R74, R3, R10, R74 ;  /* 0x0000000a034a7224 */ /* 0x000fe400078e024a */
[----:B------:R-:W-:Y:S02]  /*2c20*/  IMAD.MOV R10, RZ, RZ, -R6 ;  /* 0x000000ffff0a7224 */ /* 0x000fe400078e0a06 */
[----:B------:R-:W-:-:S04]  /*2c30*/  IMAD.HI.U32 R6, R4, R76, RZ ;  /* 0x0000004c04067227 */ /* 0x000fc800078e00ff */
[--C-:B------:R-:W-:Y:S01]  /*2c40*/  @!P6 IMAD.IADD R106, R106, 0x1, -R3.reuse ;  /* 0x000000016a6ae824 */ /* 0x100fe200078e0a03 */
[C---:B------:R-:W-:Y:S01]  /*2c50*/  ISETP.GT.U32.AND P6, PT, R3.reuse, R70, PT ;  /* 0x000000460300720c */ /* 0x040fe20003fc4070 */
[--C-:B------:R-:W-:Y:S01]  /*2c60*/  @!P3 IMAD.IADD R88, R88, 0x1, -R3.reuse ;  /* 0x000000015858b824 */ /* 0x100fe200078e0a03 */
[C---:B------:R-:W-:Y:S01]  /*2c70*/  ISETP.GT.U32.AND P3, PT, R3.reuse, R56, PT ;  /* 0x000000380300720c */ /* 0x040fe20003f64070 */
[----:B------:R-:W-:Y:S01]  /*2c80*/  @!P1 IMAD.IADD R62, R62, 0x1, -R3 ;  /* 0x000000013e3e9824 */ /* 0x000fe200078e0a03 */
[----:B------:R-:W-:Y:S01]  /*2c90*/  ISETP.GT.U32.AND P1, PT, R3, R90, PT ;  /* 0x0000005a0300720c */ /* 0x000fe20003f24070 */
[----:B------:R-:W-:-:S04]  /*2ca0*/  IMAD.HI.U32 R8, R4, R48, RZ ;  /* 0x0000003004087227 */ /* 0x000fc800078e00ff */
[----:B------:R-:W-:Y:S02]  /*2cb0*/  IMAD.MOV R6, RZ, RZ, -R6 ;  /* 0x000000ffff067224 */ /* 0x000fe400078e0a06 */
        /* <DEDUP_REMOVED lines=8> */
[----:B------:R-:W-:-:S02]  /*2d40*/  IMAD.MOV R8, RZ, RZ, -R8 ;  /* 0x000000ffff087224 */ /* 0x000fc400078e0a08 */
[----:B------:R-:W-:Y:S02]  /*2d50*/  IMAD R76, R3, R6, R76 ;  /* 0x00000006034c7224 */ /* 0x000fe400078e024c */
        /* <DEDUP_REMOVED lines=8> */
[----:B------:R-:W-:Y:S02]  /*2de0*/  IMAD.MOV R9, RZ, RZ, -R6 ;  /* 0x000000ffff097224 */ /* 0x000fe400078e0a06 */
        /* <DEDUP_REMOVED lines=11> */
[----:B------:R-:W-:-:S04]  /*2ea0*/  IMAD.HI.U32 R11, R4, R54, RZ ;  /* 0x00000036040b7227 */ /* 0x000fc800078e00ff */
[----:B------:R-:W-:Y:S02]  /*2eb0*/  IMAD.MOV R6, RZ, RZ, -R6 ;  /* 0x000000ffff067224 */ /* 0x000fe400078e0a06 */
[----:B------:R-:W-:Y:S02]  /*2ec0*/  IMAD.MOV R11, RZ, RZ, -R11 ;  /* 0x000000ffff0b7224 */ /* 0x000fe400078e0a0b */
[C---:B------:R-:W-:Y:S02]  /*2ed0*/  IMAD R52, R3.reuse, R10, R52 ;  /* 0x0000000a03347224 */ /* 0x040fe400078e0234 */
[C---:B------:R-:W-:Y:S02]  /*2ee0*/  IMAD R14, R3.reuse, R6, R14 ;  /* 0x00000006030e7224 */ /* 0x040fe400078e020e */
[----:B------:R-:W-:Y:S02]  /*2ef0*/  IMAD R54, R3, R11, R54 ;  /* 0x0000000b03367224 */ /* 0x000fe400078e0236 */
[----:B------:R-:W-:-:S04]  /*2f00*/  IMAD.HI.U32 R6, R4, R34, RZ ;  /* 0x0000002204067227 */ /* 0x000fc800078e00ff */
[--C-:B------:R-:W-:Y:S01]  /*2f10*/  @!P6 IMAD.IADD R74, R74, 0x1, -R3.reuse ;  /* 0x000000014a4ae824 */ /* 0x100fe200078e0a03 */
[C---:B------:R-:W-:Y:S01]  /*2f20*/  ISETP.GT.U32.AND P6, PT, R3.reuse, R56, PT ;  /* 0x000000380300720c */ /* 0x040fe20003fc4070 */
[--C-:B------:R-:W-:Y:S01]  /*2f30*/  @!P1 IMAD.IADD R62, R62, 0x1, -R3.reuse ;  /* 0x000000013e3e9824 */ /* 0x100fe200078e0a03 */
[C---:B------:R-:W-:Y:S01]  /*2f40*/  ISETP.GT.U32.AND P1, PT, R3.reuse, R52, PT ;  /* 0x000000340300720c */ /* 0x040fe20003f24070 */
[C---:B------:R-:W-:Y:S02]  /*2f50*/  IMAD R46, R3.reuse, R8, R46 ;  /* 0x00000008032e7224 */ /* 0x040fe400078e022e */
        /* <DEDUP_REMOVED lines=14> */
[C---:B------:R-:W-:Y:S02]  /*3040*/  IMAD R34, R3.reuse, R6, R34 ;  /* 0x0000000603227224 */ /* 0x040fe400078e0222 */
[----:B------:R-:W-:Y:S01]  /*3050*/  IMAD.MOV R2, RZ, RZ, -R2 ;  /* 0x000000ffff027224 */ /* 0x000fe200078e0a02 */
[----:B------:R-:W0:Y:S01]  /*3060*/  LDS R6, [UR9] ;  /* 0x00000009ff067984 */ /* 0x000e220008000800 */
[----:B------:R-:W-:Y:S01]  /*3070*/  IMAD R79, R3, R8, R79 ;  /* 0x00000008034f7224 */ /* 0x000fe200078e024f */
[----:B------:R-:W-:Y:S01]  /*3080*/  LOP3.LUT R8, R85, 0xa, RZ, 0xfc, !PT ;  /* 0x0000000a55087812 */ /* 0x000fe200078efcff */
[----:B------:R-:W-:Y:S01]  /*3090*/  IMAD R44, R3, R9, R44 ;  /* 0x00000009032c7224 */ /* 0x000fe200078e022c */
[----:B------:R-:W-:Y:S01]  /*30a0*/  LOP3.LUT R9, R85, 0x8, RZ, 0xfc, !PT ;  /* 0x0000000855097812 */ /* 0x000fe200078efcff */
[----:B------:R-:W-:-:S02]  /*30b0*/  IMAD R38, R3, R2, R38 ;  /* 0x0000000203267224 */ /* 0x000fc400078e0226 */
        /* <DEDUP_REMOVED lines=16> */
[--C-:B------:R-:W-:Y:S02]  /*31c0*/  @!P6 IMAD.IADD R46, R46, 0x1, -R3.reuse ;  /* 0x000000012e2ee824 */ /* 0x100fe400078e0a03 */
[----:B------:R-:W-:Y:S02]  /*31d0*/  IMAD R42, R3, R4, R42 ;  /* 0x00000004032a7224 */ /* 0x000fe400078e022a */
        /* <DEDUP_REMOVED lines=12> */
[----:B------:R-:W-:Y:S01]  /*32a0*/  IMAD.SHL.U32 R2, R212, 0x200000, RZ ;  /* 0x00200000d4027824 */ /* 0x000fe200078e00ff */
[C---:B------:R-:W-:Y:S01]  /*32b0*/  ISETP.GT.U32.AND P5, PT, R3.reuse, R46, PT ;  /* 0x0000002e0300720c */ /* 0x040fe20003fa4070 */
[--C-:B------:R-:W-:Y:S01]  /*32c0*/  @!P1 IMAD.IADD R50, R50, 0x1, -R3.reuse ;  /* 0x0000000132329824 */ /* 0x100fe200078e0a03 */
[C---:B------:R-:W-:Y:S01]  /*32d0*/  ISETP.GT.U32.AND P1, PT, R3.reuse, R79, PT ;  /* 0x0000004f0300720c */ /* 0x040fe20003f24070 */
[--C-:B------:R-:W-:Y:S01]  /*32e0*/  @!P6 IMAD.IADD R42, R42, 0x1, -R3.reuse ;  /* 0x000000012a2ae824 */ /* 0x100fe200078e0a03 */
[----:B------:R-:W-:Y:S01]  /*32f0*/  LOP3.LUT R2, R2, 0x600000, RZ, 0xc0, !PT ;  /* 0x0060000002027812 */ /* 0x000fe200078ec0ff */
        /* <DEDUP_REMOVED lines=9> */
[----:B------:R-:W-:Y:S01]  /*3390*/  ISETP.GT.U32.AND P5, PT, R3, R34, PT ;  /* 0x000000220300720c */ /* 0x000fe20003fa4070 */
[----:B------:R-:W-:Y:S01]  /*33a0*/  IMAD.SHL.U32 R4, R173, 0x2, RZ ;  /* 0x00000002ad047824 */ /* 0x000fe200078e00ff */
[----:B------:R-:W-:Y:S01]  /*33b0*/  ISETP.GT.U32.AND P6, PT, R3, R42, PT ;  /* 0x0000002a0300720c */ /* 0x000fe20003fc4070 */
[--C-:B------:R-:W-:Y:S01]  /*33c0*/  @!P1 IMAD.IADD R79, R79, 0x1, -R3.reuse ;  /* 0x000000014f4f9824 */ /* 0x100fe200078e0a03 */
[----:B------:R-:W-:Y:S01]  /*33d0*/  R2UR UR10, R2 ;  /* 0x00000000020a72ca */ /* 0x000fe200000e0000 */
[--C-:B------:R-:W-:Y:S01]  /*33e0*/  @!P3 IMAD.IADD R44, R44, 0x1, -R3.reuse ;  /* 0x000000012c2cb824 */ /* 0x100fe200078e0a03 */
[----:B0-----:R-:W-:Y:S01]  /*33f0*/  R2UR UR8, R6 ;  /* 0x00000000060872ca */ /* 0x001fe200000e0000 */
[--C-:B------:R-:W-:Y:S01]  /*3400*/  @!P2 IMAD.IADD R78, R78, 0x1, -R3.reuse ;  /* 0x000000014e4ea824 */ /* 0x100fe200078e0a03 */
[----:B------:R-:W-:Y:S01]  /*3410*/  LOP3.LUT R2, R5, 0x7e, R4, 0x78, !PT ;  /* 0x0000007e05027812 */ /* 0x000fe200078e7804 */
[--C-:B------:R-:W-:Y:S01]  /*3420*/  @!P0 IMAD.IADD R14, R14, 0x1, -R3.reuse ;  /* 0x000000010e0e8824 */ /* 0x100fe200078e0a03 */
[----:B------:R-:W-:Y:S01]  /*3430*/  BAR.SYNC.DEFER_BLOCKING 0x0 ;  /* 0x0000000000007b1d */ /* 0x000fe20000010000 */
[--C-:B------:R-:W-:Y:S01]  /*3440*/  @!P4 IMAD.IADD R38, R38, 0x1, -R3.reuse ;  /* 0x000000012626c824 */ /* 0x100fe200078e0a03 */
[----:B------:R-:W-:Y:S01]  /*3450*/  LOP3.LUT P1, RZ, R173, 0x7f, RZ, 0xc0, !PT ;  /* 0x0000007fadff7812 */ /* 0x000fe2000782c0ff */
[----:B------:R-:W-:-:S02]  /*3460*/  @!P5 IMAD.IADD R34, R34, 0x1, -R3 ;  /* 0x000000012222d824 */ /* 0x000fc400078e0a03 */
[----:B------:R-:W-:Y:S02]  /*3470*/  @!P6 IMAD.IADD R42, R42, 0x1, -R3 ;  /* 0x000000012a2ae824 */ /* 0x000fe400078e0a03 */
[----:B------:R-:W-:Y:S02]  /*3480*/  IMAD R82, R82, R23, RZ ;  /* 0x0000001752527224 */ /* 0x000fe400078e02ff */
[----:B------:R-:W-:Y:S01]  /*3490*/  UIADD3 UR10, UPT, UPT, UR8, UR10, URZ ;  /* 0x0000000a080a7290 */ /* 0x000fe2000fffe0ff */
[----:B------:R-:W-:Y:S11]  /*34a0*/  BRA.U UP0, `(.L_x_5) ;  /* 0x0000000100187547 */ /* 0x000ff6000b800000 */
[----:B------:R-:W-:Y:S01]  /*34b0*/  ELECT P0, URZ, PT ;  /* 0x0000000000ff782f */ /* 0x000fe20003800000 */
[----:B------:R-:W-:Y:S01]  /*34c0*/  IMAD.MOV.U32 R3, RZ, RZ, 0x1 ;  /* 0x00000001ff037424 */ /* 0x000fe200078e00ff */
[----:B------:R-:W-:Y:S01]  /*34d0*/  UMOV UR4, 0x40 ;  /* 0x0000004000047882 */ /* 0x000fe20000000000 */
[----:B------:R-:W-:Y:S01]  /*34e0*/  UVIRTCOUNT.DEALLOC.SMPOOL 0x80 ;  /* 0x000000800000784c */ /* 0x000fe20000000000 */
[----:B------:R-:W-:-:S09]  /*34f0*/  ULEA UR4, UR5, UR4, 0x18 ;  /* 0x0000000405047291 */ /* 0x000fd2000f8ec0ff */
[----:B------:R0:W-:Y:S03]  /*3500*/  @P0 STS.U8 [UR4], R3 ;  /* 0x00000003ff000988 */ /* 0x0001e60008000004 */
.L_x_5:
[----:B------:R-:W-:Y:S01]  /*3510*/  STTM.16dp32bit_t0_t15.x64 tmem[UR10], RZ ;  /* 0x000000ff000079ed */ /* 0x000fe20008b0000a */
[----:B------:R-:W-:Y:S01]  /*3520*/  STTM.16dp32bit_t16_t31.x64 tmem[UR10+0x40], RZ ;  /* 0x000040ff000079ed */ /* 0x000fe20008b2000a */
[----:B------:R-:W1:Y:S02]  /*3530*/  FENCE.VIEW.ASYNC.T ;  /* 0x00000000000073c6 */ /* 0x000e640000000200 */
[----:B-1----:R-:W-:Y:S01]  /*3540*/  VOTEU.ALL UP1, P1 ;  /* 0x0000000000ff7886 */ /* 0x002fe20000820000 */
[----:B------:R-:W-:Y:S01]  /*3550*/  VOTEU.ALL UP2, P1 ;  /* 0x0000000000ff7886 */ /* 0x000fe20000840000 */
[----:B------:R-:W-:Y:S01]  /*3560*/  IMAD R171, R20, 0x2, R169 ;  /* 0x0000000214ab7824 */ /* 0x000fe200078e02a9 */
[----:B------:R-:W-:Y:S01]  /*3570*/  ISETP.GT.AND P0, PT, R234, 0x3f, PT ;  /* 0x0000003fea00780c */ /* 0x000fe20003f04270 */
[----:B------:R-:W-:Y:S01]  /*3580*/  IMAD.SHL.U32 R84, R82, 0x2, RZ ;  /* 0x0000000252547824 */ /* 0x000fe200078e00ff */
[----:B------:R-:W-:-:S04]  /*3590*/  @!UP1 UIADD3 UR4, UPT, UPT, -UR6, 0x100000, URZ ;  /* 0x0010000006049890 */ /* 0x000fc8000fffe1ff */
[----:B------:R-:W-:Y:S02]  /*35a0*/  @!UP1 USHF.L.U32 UR5, UR4, 0xb, URZ ;  /* 0x0000000b04059899 */ /* 0x000fe400080006ff */
[----:B------:R-:W-:Y:S01]  /*35b0*/  @!UP1 USHF.L.U32 UR4, UR4, 0x1, URZ ;  /* 0x0000000104049899 */ /* 0x000fe200080006ff */
[----:B------:R-:W-:Y:S01]  /*35c0*/  BAR.SYNC.DEFER_BLOCKING 0x0 ;  /* 0x0000000000007b1d */ /* 0x000fe20000010000 */
[----:B------:R-:W-:Y:S01]  /*35d0*/  IMAD R23, R20, 0x2, R171 ;  /* 0x0000000214177824 */ /* 0x000fe200078e02ab */
[----:B------:R-:W-:Y:S02]  /*35e0*/  ISETP.LT.AND P2, PT, R9, R22, P0 ;  /* 0x000000160900720c */ /* 0x000fe40000741270 */
[----:B------:R-:W-:Y:S01]  /*35f0*/  IADD3 R86, P3, PT, R84, UR16, RZ ;  /* 0x0000001054567c10 */ /* 0x000fe2000ff7e0ff */
[----:B------:R-:W-:-:S03]  /*3600*/  IMAD R28, R20, 0x2, R23 ;  /* 0x00000002141c7824 */ /* 0x000fc600078e0217 */
[----:B------:R-:W-:Y:S01]  /*3610*/  LEA.HI.X.SX32 R87, R82, UR17, 0x1, P3 ;  /* 0x0000001152577c11 */ /* 0x000fe200098f0eff */
[----:B------:R-:W-:Y:S01]  /*3620*/  IMAD R29, R20, 0x2, R28 ;  /* 0x00000002141d7824 */ /* 0x000fe200078e021c */
[----:B------:R-:W-:-:S03]  /*3630*/  LEA R4, P3, R23, R86, 0x1 ;  /* 0x0000005617047211 */ /* 0x000fc600078608ff */
[C---:B------:R-:W-:Y:S01]  /*3640*/  IMAD R81, R20.reuse, 0x4, R29 ;  /* 0x0000000414517824 */ /* 0x040fe200078e021d */
[----:B------:R-:W-:Y:S01]  /*3650*/  LEA.HI.X.SX32 R5, R23, R87, 0x1, P3 ;  /* 0x0000005717057211 */ /* 0x000fe200018f0eff */
[----:B------:R-:W1:Y:S02]  /*3660*/  FENCE.VIEW.ASYNC.S ;  /* 0x00000000000073c6 */ /* 0x000e640000000000 */
[----:B-1----:R1:W2:Y:S02]  /*3670*/  @!UP2 SYNCS.EXCH.64 URZ, [UR11], UR4 ;  /* 0x000000040bffa5b2 */ /* 0x0022a40008000100 */
[----:B--2---:R-:W-:Y:S01]  /*3680*/  BAR.SYNC.DEFER_BLOCKING 0x0 ;  /* 0x0000000000007b1d */ /* 0x004fe20000010000 */
[----:B------:R-:W-:Y:S01]  /*3690*/  IMAD R83, R20, 0x2, R81 ;  /* 0x0000000214537824 */ /* 0x000fe200078e0251 */
[----:B------:R-:W-:Y:S02]  /*36a0*/  ISETP.LT.AND P4, PT, R8, R22, P0 ;  /* 0x000000160800720c */ /* 0x000fe40000781270 */
[----:B0-----:R-:W-:Y:S01]  /*36b0*/  LOP3.LUT R3, R85, 0xc, RZ, 0xfc, !PT ;  /* 0x0000000c55037812 */ /* 0x001fe200078efcff */
[----:B------:R-:W-:Y:S01]  /*36c0*/  IMAD R80, R20, 0x2, R83 ;  /* 0x0000000214507824 */ /* 0x000fe200078e0253 */
[----:B------:R-:W-:-:S02]  /*36d0*/  PRMT R191, RZ, 0x7610, R191 ;  /* 0x00007610ffbf7816 */ /* 0x000fc400000000bf */
[----:B------:R-:W-:Y:S01]  /*36e0*/  ISETP.LT.AND P3, PT, R3, R22, P0 ;  /* 0x000000160300720c */ /* 0x000fe20000761270 */
[----:B------:R-:W-:Y:S01]  /*36f0*/  IMAD R15, R20, 0x2, R80 ;  /* 0x00000002140f7824 */ /* 0x000fe200078e0250 */
[CC--:B------:R-:W-:Y:S01]  /*3700*/  LEA R8, P5, R29.reuse, R86.reuse, 0x1 ;  /* 0x000000561d087211 */ /* 0x0c0fe200078a08ff */
[----:B-1----:R-:W0:Y:S01]  /*3710*/  LDCU UR4, c[0x0][0x3b0] ;  /* 0x00007600ff0477ac */ /* 0x002e220008000800 */
[----:B------:R-:W-:Y:S02]  /*3720*/  PRMT R180, RZ, 0x7610, R180 ;  /* 0x00007610ffb47816 */ /* 0x000fe400000000b4 */
[----:B------:R-:W-:Y:S01]  /*3730*/  LEA.HI.X.SX32 R9, R29, R87, 0x1, P5 ;  /* 0x000000571d097211 */ /* 0x000fe200028f0eff */
[----:B------:R1:W2:Y:S01]  /*3740*/  @P2 LDG.E.U16 R194, desc[UR20][R4.64] ;  /* 0x0000001404c22981 */ /* 0x0002a2000c1e1500 */
[----:B------:R-:W-:Y:S02]  /*3750*/  LEA R10, P2, R28, R86, 0x1 ;  /* 0x000000561c0a7211 */ /* 0x000fe400078408ff */
[----:B------:R-:W-:-:S03]  /*3760*/  LOP3.LUT R3, R85, 0x1a, RZ, 0xfc, !PT ;  /* 0x0000001a55037812 */ /* 0x000fc600078efcff */
[----:B------:R3:W4:Y:S01]  /*3770*/  @P3 LDG.E.U16 R180, desc[UR20][R8.64] ;  /* 0x0000001408b43981 */ /* 0x000722000c1e1500 */
[----:B------:R-:W-:Y:S02]  /*3780*/  LEA.HI.X.SX32 R11, R28, R87, 0x1, P2 ;  /* 0x000000571c0b7211 */ /* 0x000fe400010f0eff */
[----:B------:R-:W-:Y:S01]  /*3790*/  LOP3.LUT R213, R85, 0x18, RZ, 0xfc, !PT ;  /* 0x0000001855d57812 */ /* 0x000fe200078efcff */
[C---:B-1----:R-:W-:Y:S02]  /*37a0*/  IMAD R5, R20.reuse, 0x2, R15 ;  /* 0x0000000214057824 */ /* 0x042fe400078e020f */
[----:B------:R-:W5:Y:S01]  /*37b0*/  @P4 LDG.E.U16 R191, desc[UR20][R10.64] ;  /* 0x000000140abf4981 */ /* 0x000f62000c1e1500 */
[----:B------:R-:W-:Y:S01]  /*37c0*/  ISETP.LT.AND P5, PT, R3, R22, P0 ;  /* 0x000000160300720c */ /* 0x000fe200007a1270 */
[----:B------:R-:W-:Y:S01]  /*37d0*/  IMAD R13, R20, 0x2, R5 ;  /* 0x00000002140d7824 */ /* 0x000fe200078e0205 */
[----:B------:R-:W-:Y:S02]  /*37e0*/  LEA R4, P4, R5, R86, 0x1 ;  /* 0x0000005605047211 */ /* 0x000fe400078808ff */
[----:B------:R-:W-:-:S02]  /*37f0*/  ISETP.GE.AND P3, PT, R151, RZ, PT ;  /* 0x000000ff9700720c */ /* 0x000fc40003f66270 */
[-C--:B------:R-:W-:Y:S02]  /*3800*/  LEA.HI.X.SX32 R5, R5, R87.reuse, 0x1, P4 ;  /* 0x0000005705057211 */ /* 0x080fe400020f0eff */
[----:B------:R-:W-:Y:S02]  /*3810*/  LEA R6, P4, R13, R86, 0x1 ;  /* 0x000000560d067211 */ /* 0x000fe400078808ff */
[----:B------:R-:W-:Y:S02]  /*3820*/  ISETP.LT.AND P2, PT, R213, R22, P0 ;  /* 0x00000016d500720c */ /* 0x000fe40000741270 */
[----:B------:R-:W-:Y:S02]  /*3830*/  LEA.HI.X.SX32 R7, R13, R87, 0x1, P4 ;  /* 0x000000570d077211 */ /* 0x000fe400020f0eff */
[----:B------:R-:W-:Y:S02]  /*3840*/  ISETP.GE.AND P4, PT, R149, RZ, PT ;  /* 0x000000ff9500720c */ /* 0x000fe40003f86270 */
[----:B------:R-:W-:-:S02]  /*3850*/  PRMT R189, RZ, 0x7610, R189 ;  /* 0x00007610ffbd7816 */ /* 0x000fc400000000bd */
[----:B------:R-:W-:Y:S01]  /*3860*/  PRMT R195, RZ, 0x7610, R195 ;  /* 0x00007610ffc37816 */ /* 0x000fe200000000c3 */
[----:B------:R-:W-:Y:S01]  /*3870*/  @!P3 IMAD.MOV R32, RZ, RZ, -R32 ;  /* 0x000000ffff20b224 */ /* 0x000fe200078e0a20 */
[----:B------:R-:W-:Y:S02]  /*3880*/  ISETP.GE.AND P3, PT, R143, RZ, PT ;  /* 0x000000ff8f00720c */ /* 0x000fe40003f66270 */
[----:B------:R1:W2:Y:S01]  /*3890*/  @P5 LDG.E.U16 R189, desc[UR20][R6.64] ;  /* 0x0000001406bd5981 */ /* 0x0002a2000c1e1500 */
[----:B------:R-:W-:Y:S01]  /*38a0*/  ISETP.GE.AND P5, PT, R145, RZ, PT ;  /* 0x000000ff9100720c */ /* 0x000fe20003fa6270 */
[C---:B------:R-:W-:Y:S02]  /*38b0*/  IMAD R13, R20.reuse, 0x2, R13 ;  /* 0x00000002140d7824 */ /* 0x040fe400078e020d */
[----:B------:R0:W2:Y:S01]  /*38c0*/  @P2 LDG.E.U16 R195, desc[UR20][R4.64] ;  /* 0x0000001404c32981 */ /* 0x0000a2000c1e1500 */
[----:B------:R-:W-:Y:S01]  /*38d0*/  ISETP.GE.AND P2, PT, R147, RZ, PT ;  /* 0x000000ff9300720c */ /* 0x000fe20003f46270 */
[----:B------:R-:W-:Y:S01]  /*38e0*/  @!P4 IMAD.MOV R164, RZ, RZ, -R164 ;  /* 0x000000ffffa4c224 */ /* 0x000fe200078e0aa4 */
[----:B------:R-:W-:Y:S01]  /*38f0*/  ISETP.GE.AND P4, PT, R141, RZ, PT ;  /* 0x000000ff8d00720c */ /* 0x000fe20003f86270 */
[----:B---3--:R-:W-:-:S03]  /*3900*/  IMAD R9, R20, 0x4, R13 ;  /* 0x0000000414097824 */ /* 0x008fc600078e020d */
[----:B------:R-:W-:Y:S01]  /*3910*/  @!P3 IMAD.MOV R158, RZ, RZ, -R158 ;  /* 0x000000ffff9eb224 */ /* 0x000fe200078e0a9e */
[----:B------:R-:W-:Y:S02]  /*3920*/  ISETP.GE.AND P3, PT, R137, RZ, PT ;  /* 0x000000ff8900720c */ /* 0x000fe40003f66270 */
[----:B------:R-:W-:Y:S01]  /*3930*/  @!P5 IMAD.MOV R30, RZ, RZ, -R30 ;  /* 0x000000ffff1ed224 */ /* 0x000fe200078e0a1e */
[----:B-1----:R-:W-:Y:S02]  /*3940*/  LEA R6, P5, R9, R86, 0x1 ;  /* 0x0000005609067211 */ /* 0x002fe400078a08ff */
[----:B0-----:R-:W-:Y:S01]  /*3950*/  LOP3.LUT R4, R85, 0x20, RZ, 0xfc, !PT ;  /* 0x0000002055047812 */ /* 0x001fe200078efcff */
[----:B------:R-:W-:Y:S01]  /*3960*/  @!P2 IMAD.MOV R160, RZ, RZ, -R160 ;  /* 0x000000ffffa0a224 */ /* 0x000fe200078e0aa0 */
[----:B------:R-:W-:Y:S01]  /*3970*/  LEA.HI.X.SX32 R7, R9, R87, 0x1, P5 ;  /* 0x0000005709077211 */ /* 0x000fe200028f0eff */
[----:B------:R-:W-:Y:S01]  /*3980*/  @!P4 IMAD.MOV R154, RZ, RZ, -R154 ;  /* 0x000000ffff9ac224 */ /* 0x000fe200078e0a9a */
[----:B------:R-:W-:-:S02]  /*3990*/  ISETP.LT.AND P2, PT, R4, R22, P0 ;  /* 0x000000160400720c */ /* 0x000fc40000741270 */
[----:B------:R-:W-:Y:S02]  /*39a0*/  ISETP.GE.AND P5, PT, R135, RZ, PT ;  /* 0x000000ff8700720c */ /* 0x000fe40003fa6270 */
[----:B------:R-:W-:Y:S02]  /*39b0*/  ISETP.GE.AND P4, PT, R133, RZ, PT ;  /* 0x000000ff8500720c */ /* 0x000fe40003f86270 */
[----:B------:R-:W-:Y:S02]  /*39c0*/  LOP3.LUT R5, R85, 0x22, RZ, 0xfc, !PT ;  /* 0x0000002255057812 */ /* 0x000fe400078efcff */
[----:B------:R-:W-:Y:S01]  /*39d0*/  PRMT R193, RZ, 0x7610, R193 ;  /* 0x00007610ffc17816 */ /* 0x000fe200000000c1 */
[----:B------:R-:W-:Y:S01]  /*39e0*/  @!P3 IMAD.MOV R156, RZ, RZ, -R156 ;  /* 0x000000ffff9cb224 */ /* 0x000fe200078e0a9c */
[----:B------:R-:W-:Y:S01]  /*39f0*/  ISETP.LT.AND P3, PT, R5, R22, P0 ;  /* 0x000000160500720c */ /* 0x000fe20000761270 */
[----:B------:R-:W-:-:S03]  /*3a00*/  IMAD R9, R20, 0x2, R9 ;  /* 0x0000000214097824 */ /* 0x000fc600078e0209 */
[----:B------:R0:W3:Y:S01]  /*3a10*/  @P2 LDG.E.U16 R193, desc[UR20][R6.64] ;  /* 0x0000001406c12981 */ /* 0x0000e2000c1e1500 */
[----:B------:R-:W-:Y:S01]  /*3a20*/  @!P5 IMAD.MOV R152, RZ, RZ, -R152 ;  /* 0x000000ffff98d224 */ /* 0x000fe200078e0a98 */
[----:B------:R-:W-:Y:S01]  /*3a30*/  ISETP.GE.AND P2, PT, R131, RZ, PT ;  /* 0x000000ff8300720c */ /* 0x000fe20003f46270 */
[----:B------:R-:W-:Y:S01]  /*3a40*/  @!P4 IMAD.MOV R148, RZ, RZ, -R148 ;  /* 0x000000ffff94c224 */ /* 0x000fe200078e0a94 */
[----:B------:R-:W-:Y:S02]  /*3a50*/  ISETP.GE.AND P4, PT, R127, RZ, PT ;  /* 0x000000ff7f00720c */ /* 0x000fe40003f86270 */
[----:B------:R-:W-:Y:S02]  /*3a60*/  PRMT R188, RZ, 0x7610, R188 ;  /* 0x00007610ffbc7816 */ /* 0x000fe400000000bc */
[----:B0-----:R-:W-:-:S04]  /*3a70*/  LEA R6, P5, R9, R86, 0x1 ;  /* 0x0000005609067211 */ /* 0x001fc800078a08ff */
[----:B------:R-:W-:Y:S02]  /*3a80*/  LEA.HI.X.SX32 R7, R9, R87, 0x1, P5 ;  /* 0x0000005709077211 */ /* 0x000fe400028f0eff */
[----:B------:R-:W-:-:S03]  /*3a90*/  ISETP.GE.AND P5, PT, R125, RZ, PT ;  /* 0x000000ff7d00720c */ /* 0x000fc60003fa6270 */
[----:B------:R0:W2:Y:S01]  /*3aa0*/  @P3 LDG.E.U16 R188, desc[UR20][R6.64] ;  /* 0x0000001406bc3981 */ /* 0x0000a2000c1e1500 */
[----:B------:R-:W-:Y:S02]  /*3ab0*/  ISETP.GE.AND P3, PT, R121, RZ, PT ;  /* 0x000000ff7900720c */ /* 0x000fe40003f66270 */
[----:B------:R-:W-:Y:S01]  /*3ac0*/  LOP3.LUT R8, R85, 0x10, RZ, 0xfc, !PT ;  /* 0x0000001055087812 */ /* 0x000fe200078efcff */
[----:B------:R-:W-:Y:S01]  /*3ad0*/  @!P2 IMAD.MOV R144, RZ, RZ, -R144 ;  /* 0x000000ffff90a224 */ /* 0x000fe200078e0a90 */
[----:B------:R-:W-:Y:S01]  /*3ae0*/  ISETP.GE.AND P2, PT, R123, RZ, PT ;  /* 0x000000ff7b00720c */ /* 0x000fe20003f46270 */
[----:B------:R-:W-:Y:S01]  /*3af0*/  @!P4 IMAD.MOV R146, RZ, RZ, -R146 ;  /* 0x000000ffff92c224 */ /* 0x000fe200078e0a92 */
[----:B------:R-:W-:-:S03]  /*3b00*/  ISETP.LT.AND P4, PT, R8, R22, P0 ;  /* 0x000000160800720c */ /* 0x000fc60000781270 */
[----:B------:R-:W-:Y:S01]  /*3b10*/  @!P5 IMAD.MOV R142, RZ, RZ, -R142 ;  /* 0x000000ffff8ed224 */ /* 0x000fe200078e0a8e */
[C---:B0-----:R-:W-:Y:S02]  /*3b20*/  LEA R6, P5, R81.reuse, R86, 0x1 ;  /* 0x0000005651067211 */ /* 0x041fe400078a08ff */
[----:B------:R-:W-:Y:S01]  /*3b30*/  ISETP.GE.AND P6, PT, R0, RZ, PT ;  /* 0x000000ff0000720c */ /* 0x000fe20003fc6270 */
[----:B------:R-:W-:Y:S01]  /*3b40*/  @!P3 IMAD.MOV R134, RZ, RZ, -R134 ;  /* 0x000000ffff86b224 */ /* 0x000fe200078e0a86 */
[----:B------:R-:W-:Y:S02]  /*3b50*/  PRMT R192, RZ, 0x7610, R192 ;  /* 0x00007610ffc07816 */ /* 0x000fe400000000c0 */
[----:B------:R-:W-:Y:S02]  /*3b60*/  LEA.HI.X.SX32 R7, R81, R87, 0x1, P5 ;  /* 0x0000005751077211 */ /* 0x000fe400028f0eff */
[----:B------:R-:W-:Y:S01]  /*3b70*/  ISETP.GE.AND P3, PT, R113, RZ, PT ;  /* 0x000000ff7100720c */ /* 0x000fe20003f66270 */
[----:B------:R-:W-:Y:S01]  /*3b80*/  @!P2 IMAD.MOV R138, RZ, RZ, -R138 ;  /* 0x000000ffff8aa224 */ /* 0x000fe200078e0a8a */
[----:B------:R-:W-:Y:S01]  /*3b90*/  ISETP.GE.AND P2, PT, R117, RZ, PT ;  /* 0x000000ff7500720c */ /* 0x000fe20003f46270 */
[----:B------:R0:W2:Y:S01]  /*3ba0*/  @P4 LDG.E.U16 R192, desc[UR20][R6.64] ;  /* 0x0000001406c04981 */ /* 0x0000a2000c1e1500 */
[----:B------:R-:W-:-:S02]  /*3bb0*/  ISETP.GE.AND P4, PT, R111, RZ, PT ;  /* 0x000000ff6f00720c */ /* 0x000fc40003f86270 */
[----:B------:R-:W-:Y:S01]  /*3bc0*/  ISETP.GE.AND P5, PT, R115, RZ, PT ;  /* 0x000000ff7300720c */ /* 0x000fe20003fa6270 */
[----:B------:R-:W-:Y:S01]  /*3bd0*/  @!P6 IMAD.MOV R162, RZ, RZ, -R162 ;  /* 0x000000ffffa2e224 */ /* 0x000fe200078e0aa2 */
[----:B------:R-:W-:Y:S02]  /*3be0*/  ISETP.GE.AND P6, PT, R139, RZ, PT ;  /* 0x000000ff8b00720c */ /* 0x000fe40003fc6270 */
[----:B------:R-:W-:-:S03]  /*3bf0*/  LOP3.LUT R8, R85, 0x12, RZ, 0xfc, !PT ;  /* 0x0000001255087812 */ /* 0x000fc600078efcff */
[----:B------:R-:W-:Y:S01]  /*3c00*/  @!P3 IMAD.MOV R128, RZ, RZ, -R128 ;  /* 0x000000ffff80b224 */ /* 0x000fe200078e0a80 */
[----:B------:R-:W-:Y:S01]  /*3c10*/  ISETP.GE.AND P3, PT, R107, RZ, PT ;  /* 0x000000ff6b00720c */ /* 0x000fe20003f66270 */
[----:B------:R-:W-:Y:S01]  /*3c20*/  @!P2 IMAD.MOV R136, RZ, RZ, -R136 ;  /* 0x000000ffff88a224 */ /* 0x000fe200078e0a88 */
[----:B------:R-:W-:Y:S01]  /*3c30*/  ISETP.LT.AND P2, PT, R8, R22, P0 ;  /* 0x000000160800720c */ /* 0x000fe20000741270 */
[----:B------:R-:W-:Y:S01]  /*3c40*/  @!P4 IMAD.MOV R124, RZ, RZ, -R124 ;  /* 0x000000ffff7cc224 */ /* 0x000fe200078e0a7c */
[----:B------:R-:W-:Y:S01]  /*3c50*/  ISETP.GE.AND P4, PT, R103, RZ, PT ;  /* 0x000000ff6700720c */ /* 0x000fe20003f86270 */
[----:B------:R-:W-:Y:S01]  /*3c60*/  @!P5 IMAD.MOV R132, RZ, RZ, -R132 ;  /* 0x000000ffff84d224 */ /* 0x000fe200078e0a84 */
[----:B0-----:R-:W-:Y:S01]  /*3c70*/  LEA R6, P5, R83, R86, 0x1 ;  /* 0x0000005653067211 */ /* 0x001fe200078a08ff */
[----:B------:R-:W-:Y:S01]  /*3c80*/  @!P6 IMAD.MOV R150, RZ, RZ, -R150 ;  /* 0x000000ffff96e224 */ /* 0x000fe200078e0a96 */
[----:B------:R-:W-:Y:S02]  /*3c90*/  ISETP.GE.AND P6, PT, R129, RZ, PT ;  /* 0x000000ff8100720c */ /* 0x000fe40003fc6270 */
[----:B------:R-:W-:-:S02]  /*3ca0*/  PRMT R190, RZ, 0x7610, R190 ;  /* 0x00007610ffbe7816 */ /* 0x000fc400000000be */
[----:B------:R-:W-:Y:S01]  /*3cb0*/  LEA.HI.X.SX32 R7, R83, R87, 0x1, P5 ;  /* 0x0000005753077211 */ /* 0x000fe200028f0eff */
[----:B------:R-:W-:Y:S01]  /*3cc0*/  @!P3 IMAD.MOV R126, RZ, RZ, -R126 ;  /* 0x000000ffff7eb224 */ /* 0x000fe200078e0a7e */
[----:B------:R-:W-:-:S03]  /*3cd0*/  ISETP.GE.AND P3, PT, R99, RZ, PT ;  /* 0x000000ff6300720c */ /* 0x000fc60003f66270 */
[----:B------:R0:W2:Y:S01]  /*3ce0*/  @P2 LDG.E.U16 R190, desc[UR20][R6.64] ;  /* 0x0000001406be2981 */ /* 0x0000a2000c1e1500 */
[----:B------:R-:W-:Y:S01]  /*3cf0*/  ISETP.GE.AND P2, PT, R101, RZ, PT ;  /* 0x000000ff6500720c */ /* 0x000fe20003f46270 */
[----:B------:R-:W-:Y:S01]  /*3d00*/  @!P4 IMAD.MOV R118, RZ, RZ, -R118 ;  /* 0x000000ffff76c224 */ /* 0x000fe200078e0a76 */
[----:B------:R-:W-:Y:S02]  /*3d10*/  ISETP.GE.AND P5, PT, R105, RZ, PT ;  /* 0x000000ff6900720c */ /* 0x000fe40003fa6270 */
[----:B------:R-:W-:Y:S01]  /*3d20*/  ISETP.GE.AND P4, PT, R95, RZ, PT ;  /* 0x000000ff5f00720c */ /* 0x000fe20003f86270 */
[----:B------:R-:W-:Y:S01]  /*3d30*/  @!P6 IMAD.MOV R140, RZ, RZ, -R140 ;  /* 0x000000ffff8ce224 */ /* 0x000fe200078e0a8c */
[----:B------:R-:W-:-:S03]  /*3d40*/  ISETP.GE.AND P6, PT, R119, RZ, PT ;  /* 0x000000ff7700720c */ /* 0x000fc60003fc6270 */
[----:B------:R-:W-:Y:S01]  /*3d50*/  @!P3 IMAD.MOV R114, RZ, RZ, -R114 ;  /* 0x000000ffff72b224 */ /* 0x000fe200078e0a72 */
[----:B------:R-:W-:Y:S01]  /*3d60*/  ISETP.GE.AND P3, PT, R26, RZ, PT ;  /* 0x000000ff1a00720c */ /* 0x000fe20003f66270 */
[C---:B------:R-:W-:Y:S02]  /*3d70*/  IMAD R26, R20.reuse, 0x2, R9 ;  /* 0x00000002141a7824 */ /* 0x040fe400078e0209 */
[----:B------:R-:W-:Y:S01]  /*3d80*/  @!P2 IMAD.MOV R116, RZ, RZ, -R116 ;  /* 0x000000ffff74a224 */ /* 0x000fe200078e0a74 */
[----:B------:R-:W-:Y:S01]  /*3d90*/  ISETP.GE.AND P2, PT, R27, RZ, PT ;  /* 0x000000ff1b00720c */ /* 0x000fe20003f46270 */
[----:B------:R-:W-:Y:S01]  /*3da0*/  @!P5 IMAD.MOV R122, RZ, RZ, -R122 ;  /* 0x000000ffff7ad224 */ /* 0x000fe200078e0a7a */
[----:B------:R-:W-:Y:S01]  /*3db0*/  ISETP.GE.AND P5, PT, R97, RZ, PT ;  /* 0x000000ff6100720c */ /* 0x000fe20003fa6270 */
[----:B------:R-:W-:Y:S01]  /*3dc0*/  @!P4 IMAD.MOV R110, RZ, RZ, -R110 ;  /* 0x000000ffff6ec224 */ /* 0x000fe200078e0a6e */
[----:B------:R-:W-:Y:S01]  /*3dd0*/  ISETP.GE.AND P4, PT, R17, RZ, PT ;  /* 0x000000ff1100720c */ /* 0x000fe20003f86270 */
[----:B------:R-:W-:-:S02]  /*3de0*/  IMAD R27, R20, 0x2, R26 ;  /* 0x00000002141b7824 */ /* 0x000fc400078e021a */
[----:B------:R-:W-:Y:S02]  /*3df0*/  @!P6 IMAD.MOV R130, RZ, RZ, -R130 ;  /* 0x000000ffff82e224 */ /* 0x000fe400078e0a82 */
[C---:B------:R-:W-:Y:S01]  /*3e00*/  IMAD R9, R20.reuse, 0x2, R27 ;  /* 0x0000000214097824 */ /* 0x040fe200078e021b */
[----:B------:R-:W-:Y:S01]  /*3e10*/  ISETP.GE.AND P6, PT, R109, RZ, PT ;  /* 0x000000ff6d00720c */ /* 0x000fe20003fc6270 */
[----:B------:R-:W-:Y:S01]  /*3e20*/  @!P3 IMAD.MOV R102, RZ, RZ, -R102 ;  /* 0x000000ffff66b224 */ /* 0x000fe200078e0a66 */
[----:B0-----:R-:W-:Y:S02]  /*3e30*/  LOP3.LUT R6, R85, 0x28, RZ, 0xfc, !PT ;  /* 0x0000002855067812 */ /* 0x001fe400078efcff */
[----:B------:R-:W-:Y:S01]  /*3e40*/  LEA R8, P3, R9, R86, 0x1 ;  /* 0x0000005609087211 */ /* 0x000fe200078608ff */
[----:B------:R-:W-:Y:S01]  /*3e50*/  IMAD R17, R20, 0x2, R9 ;  /* 0x0000000214117824 */ /* 0x000fe200078e0209 */
[----:B------:R-:W-:Y:S01]  /*3e60*/  LOP3.LUT R7, R85, 0x2a, RZ, 0xfc, !PT ;  /* 0x0000002a55077812 */ /* 0x000fe200078efcff */
[----:B------:R-:W-:Y:S01]  /*3e70*/  @!P5 IMAD.MOV R112, RZ, RZ, -R112 ;  /* 0x000000ffff70d224 */ /* 0x000fe200078e0a70 */
[----:B------:R-:W-:Y:S01]  /*3e80*/  LEA.HI.X.SX32 R9, R9, R87, 0x1, P3 ;  /* 0x0000005709097211 */ /* 0x000fe200018f0eff */
[----:B------:R-:W-:Y:S01]  /*3e90*/  @!P4 IMAD.MOV R96, RZ, RZ, -R96 ;  /* 0x000000ffff60c224 */ /* 0x000fe200078e0a60 */
[----:B------:R-:W-:Y:S01]  /*3ea0*/  ISETP.LT.AND P5, PT, R6, R22, P0 ;  /* 0x000000160600720c */ /* 0x000fe200007a1270 */
[----:B------:R-:W-:Y:S01]  /*3eb0*/  @!P2 IMAD.MOV R108, RZ, RZ, -R108 ;  /* 0x000000ffff6ca224 */ /* 0x000fe200078e0a6c */
[----:B------:R-:W-:-:S02]  /*3ec0*/  ISETP.GE.AND P3, PT, R93, RZ, PT ;  /* 0x000000ff5d00720c */ /* 0x000fc40003f66270 */
[----:B------:R-:W-:Y:S02]  /*3ed0*/  ISETP.GE.AND P4, PT, R92, RZ, PT ;  /* 0x000000ff5c00720c */ /* 0x000fe40003f86270 */
[----:B------:R-:W-:Y:S01]  /*3ee0*/  ISETP.LT.AND P2, PT, R7, R22, P0 ;  /* 0x000000160700720c */ /* 0x000fe20000741270 */
[----:B------:R-:W-:Y:S01]  /*3ef0*/  @!P6 IMAD.MOV R120, RZ, RZ, -R120 ;  /* 0x000000ffff78e224 */ /* 0x000fe200078e0a78 */
[C---:B------:R-:W-:Y:S02]  /*3f00*/  LEA R10, P6, R17.reuse, R86, 0x1 ;  /* 0x00000056110a7211 */ /* 0x040fe400078c08ff */
[----:B------:R-:W-:Y:S02]  /*3f10*/  PRMT R186, RZ, 0x7610, R186 ;  /* 0x00007610ffba7816 */ /* 0x000fe400000000ba */
[----:B------:R-:W-:Y:S02]  /*3f20*/  PRMT R179, RZ, 0x7610, R179 ;  /* 0x00007610ffb37816 */ /* 0x000fe400000000b3 */
[----:B------:R-:W-:Y:S01]  /*3f30*/  LEA.HI.X.SX32 R11, R17, R87, 0x1, P6 ;  /* 0x00000057110b7211 */ /* 0x000fe200030f0eff */
[----:B------:R-:W-:Y:S01]  /*3f40*/  @!P3 IMAD.MOV R104, RZ, RZ, -R104 ;  /* 0x000000ffff68b224 */ /* 0x000fe200078e0a68 */
[----:B------:R0:W2:Y:S01]  /*3f50*/  @P5 LDG.E.U16 R186, desc[UR20][R8.64] ;  /* 0x0000001408ba5981 */ /* 0x0000a2000c1e1500 */
[----:B------:R-:W-:Y:S01]  /*3f60*/  ISETP.GE.AND P6, PT, R89, RZ, PT ;  /* 0x000000ff5900720c */ /* 0x000fe20003fc6270 */
[----:B------:R-:W-:Y:S01]  /*3f70*/  @!P4 IMAD.MOV R98, RZ, RZ, -R98 ;  /* 0x000000ffff62c224 */ /* 0x000fe200078e0a62 */
[----:B------:R-:W-:Y:S01]  /*3f80*/  ISETP.GE.AND P5, PT, R91, RZ, PT ;  /* 0x000000ff5b00720c */ /* 0x000fe20003fa6270 */
[----:B------:R1:W2:Y:S01]  /*3f90*/  @P2 LDG.E.U16 R179, desc[UR20][R10.64] ;  /* 0x000000140ab32981 */ /* 0x0002a2000c1e1500 */
[----:B------:R-:W-:-:S02]  /*3fa0*/  ISETP.GE.AND P3, PT, R75, RZ, PT ;  /* 0x000000ff4b00720c */ /* 0x000fc40003f66270 */
[----:B------:R-:W-:Y:S02]  /*3fb0*/  ISETP.GE.AND P4, PT, R73, RZ, PT ;  /* 0x000000ff4900720c */ /* 0x000fe40003f86270 */
[----:B------:R-:W-:Y:S01]  /*3fc0*/  ISETP.GE.AND P2, PT, R77, RZ, PT ;  /* 0x000000ff4d00720c */ /* 0x000fe20003f46270 */
[----:B------:R-:W-:Y:S01]  /*3fd0*/  IMAD R18, R20, 0x2, R17 ;  /* 0x0000000214127824 */ /* 0x000fe200078e0211 */
[----:B0-----:R-:W-:-:S03]  /*3fe0*/  LOP3.LUT R8, R85, 0x30, RZ, 0xfc, !PT ;  /* 0x0000003055087812 */ /* 0x001fc600078efcff */
[----:B------:R-:W-:Y:S02]  /*3ff0*/  IMAD R17, R20, 0x4, R18 ;  /* 0x0000000414117824 */ /* 0x000fe400078e0212 */
[----:B------:R-:W-:Y:S02]  /*4000*/  @!P6 IMAD.MOV R100, RZ, RZ, -R100 ;  /* 0x000000ffff64e224 */ /* 0x000fe400078e0a64 */
[----:B------:R-:W-:Y:S01]  /*4010*/  @!P5 IMAD.MOV R106, RZ, RZ, -R106 ;  /* 0x000000ffff6ad224 */ /* 0x000fe200078e0a6a */
[----:B-1----:R-:W-:Y:S01]  /*4020*/  LEA R10, P6, R17, R86, 0x1 ;  /* 0x00000056110a7211 */ /* 0x002fe200078c08ff */
[----:B------:R-:W-:Y:S01]  /*4030*/  @!P3 IMAD.MOV R90, RZ, RZ, -R90 ;  /* 0x000000ffff5ab224 */ /* 0x000fe200078e0a5a */
[----:B------:R-:W-:Y:S01]  /*4040*/  ISETP.LT.AND P5, PT, R8, R22, P0 ;  /* 0x000000160800720c */ /* 0x000fe200007a1270 */
[----:B------:R-:W-:Y:S01]  /*4050*/  @!P4 IMAD.MOV R72, RZ, RZ, -R72 ;  /* 0x000000ffff48c224 */ /* 0x000fe200078e0a48 */
[----:B------:R-:W-:Y:S01]  /*4060*/  ISETP.GE.AND P3, PT, R69, RZ, PT ;  /* 0x000000ff4500720c */ /* 0x000fe20003f66270 */
[----:B------:R-:W-:Y:S01]  /*4070*/  @!P2 IMAD.MOV R94, RZ, RZ, -R94 ;  /* 0x000000ffff5ea224 */ /* 0x000fe200078e0a5e */
[----:B------:R-:W-:-:S02]  /*4080*/  ISETP.GE.AND P4, PT, R65, RZ, PT ;  /* 0x000000ff4100720c */ /* 0x000fc40003f86270 */
[----:B------:R-:W-:Y:S02]  /*4090*/  ISETP.GE.AND P2, PT, R71, RZ, PT ;  /* 0x000000ff4700720c */ /* 0x000fe40003f46270 */
[----:B------:R-:W-:Y:S02]  /*40a0*/  LEA.HI.X.SX32 R11, R17, R87, 0x1, P6 ;  /* 0x00000057110b7211 */ /* 0x000fe400030f0eff */
[----:B------:R-:W-:Y:S02]  /*40b0*/  ISETP.GE.AND P6, PT, R67, RZ, PT ;  /* 0x000000ff4300720c */ /* 0x000fe40003fc6270 */
[----:B------:R-:W-:Y:S02]  /*40c0*/  PRMT R185, RZ, 0x7610, R185 ;  /* 0x00007610ffb97816 */ /* 0x000fe400000000b9 */
[----:B------:R-:W-:Y:S01]  /*40d0*/  LOP3.LUT R9, R85, 0x32, RZ, 0xfc, !PT ;  /* 0x0000003255097812 */ /* 0x000fe200078efcff */
[----:B------:R-:W-:Y:S02]  /*40e0*/  @!P3 IMAD.MOV R88, RZ, RZ, -R88 ;  /* 0x000000ffff58b224 */ /* 0x000fe400078e0a58 */
[----:B------:R-:W-:Y:S01]  /*40f0*/  IMAD R17, R20, 0x2, R17 ;  /* 0x0000000214117824 */ /* 0x000fe200078e0211 */
[----:B------:R0:W2:Y:S01]  /*4100*/  @P5 LDG.E.U16 R185, desc[UR20][R10.64] ;  /* 0x000000140ab95981 */ /* 0x0000a2000c1e1500 */
[----:B------:R-:W-:Y:S01]  /*4110*/  @!P4 IMAD.MOV R66, RZ, RZ, -R66 ;  /* 0x000000ffff42c224 */ /* 0x000fe200078e0a42 */
[----:B------:R-:W-:Y:S01]  /*4120*/  ISETP.LT.AND P3, PT, R9, R22, P0 ;  /* 0x000000160900720c */ /* 0x000fe20000761270 */
[----:B------:R-:W-:Y:S01]  /*4130*/  @!P2 IMAD.MOV R68, RZ, RZ, -R68 ;  /* 0x000000ffff44a224 */ /* 0x000fe200078e0a44 */
[----:B------:R-:W-:-:S02]  /*4140*/  ISETP.GE.AND P5, PT, R61, RZ, PT ;  /* 0x000000ff3d00720c */ /* 0x000fc40003fa6270 */
[----:B------:R-:W-:Y:S01]  /*4150*/  ISETP.GE.AND P4, PT, R59, RZ, PT ;  /* 0x000000ff3b00720c */ /* 0x000fe20003f86270 */
[----:B------:R-:W-:Y:S01]  /*4160*/  @!P6 IMAD.MOV R70, RZ, RZ, -R70 ;  /* 0x000000ffff46e224 */ /* 0x000fe200078e0a46 */
[----:B------:R-:W-:Y:S02]  /*4170*/  ISETP.GE.AND P2, PT, R63, RZ, PT ;  /* 0x000000ff3f00720c */ /* 0x000fe40003f46270 */
[C---:B0-----:R-:W-:Y:S02]  /*4180*/  LEA R10, P6, R17.reuse, R86, 0x1 ;  /* 0x00000056110a7211 */ /* 0x041fe400078c08ff */
[----:B------:R-:W-:Y:S02]  /*4190*/  PRMT R183, RZ, 0x7610, R183 ;  /* 0x00007610ffb77816 */ /* 0x000fe400000000b7 */
[----:B------:R-:W-:-:S03]  /*41a0*/  LEA.HI.X.SX32 R11, R17, R87, 0x1, P6 ;  /* 0x00000057110b7211 */ /* 0x000fc600030f0eff */
[----:B------:R-:W-:Y:S01]  /*41b0*/  @!P5 IMAD.MOV R58, RZ, RZ, -R58 ;  /* 0x000000ffff3ad224 */ /* 0x000fe200078e0a3a */
[----:B------:R-:W-:Y:S01]  /*41c0*/  ISETP.GE.AND P5, PT, R35, RZ, PT ;  /* 0x000000ff2300720c */ /* 0x000fe20003fa6270 */
[----:B------:R0:W2:Y:S01]  /*41d0*/  @P3 LDG.E.U16 R183, desc[UR20][R10.64] ;  /* 0x000000140ab73981 */ /* 0x0000a2000c1e1500 */
[----:B------:R-:W-:Y:S01]  /*41e0*/  @!P4 IMAD.MOV R64, RZ, RZ, -R64 ;  /* 0x000000ffff40c224 */ /* 0x000fe200078e0a40 */
[----:B------:R-:W-:Y:S01]  /*41f0*/  ISETP.GE.AND P3, PT, R53, RZ, PT ;  /* 0x000000ff3500720c */ /* 0x000fe20003f66270 */
[----:B------:R-:W-:Y:S01]  /*4200*/  @!P2 IMAD.MOV R62, RZ, RZ, -R62 ;  /* 0x000000ffff3ea224 */ /* 0x000fe200078e0a3e */
[----:B------:R-:W-:Y:S02]  /*4210*/  ISETP.GE.AND P4, PT, R51, RZ, PT ;  /* 0x000000ff3300720c */ /* 0x000fe40003f86270 */
[----:B------:R-:W-:-:S06]  /*4220*/  ISETP.GE.AND P2, PT, R57, RZ, PT ;  /* 0x000000ff3900720c */ /* 0x000fcc0003f46270 */
[----:B------:R-:W-:Y:S01]  /*4230*/  @!P5 IMAD.MOV R50, RZ, RZ, -R50 ;  /* 0x000000ffff32d224 */ /* 0x000fe200078e0a32 */
[----:B------:R-:W-:Y:S02]  /*4240*/  ISETP.GE.AND P5, PT, R41, RZ, PT ;  /* 0x000000ff2900720c */ /* 0x000fe40003fa6270 */
[----:B------:R-:W-:Y:S01]  /*4250*/  @!P3 IMAD.MOV R74, RZ, RZ, -R74 ;  /* 0x000000ffff4ab224 */ /* 0x000fe200078e0a4a */
[----:B------:R-:W-:Y:S01]  /*4260*/  ISETP.GE.AND P3, PT, R47, RZ, PT ;  /* 0x000000ff2f00720c */ /* 0x000fe20003f66270 */
[----:B------:R-:W-:Y:S01]  /*4270*/  @!P4 IMAD.MOV R54, RZ, RZ, -R54 ;  /* 0x000000ffff36c224 */ /* 0x000fe200078e0a36 */
[----:B------:R-:W-:Y:S01]  /*4280*/  ISETP.GE.AND P4, PT, R45, RZ, PT ;  /* 0x000000ff2d00720c */ /* 0x000fe20003f86270 */
[----:B------:R-:W-:Y:S01]  /*4290*/  @!P2 IMAD.MOV R60, RZ, RZ, -R60 ;  /* 0x000000ffff3ca224 */ /* 0x000fe200078e0a3c */
[----:B------:R-:W-:Y:S01]  /*42a0*/  ISETP.GE.AND P2, PT, R49, RZ, PT ;  /* 0x000000ff3100720c */ /* 0x000fe20003f46270 */
[----:B------:R-:W-:Y:S01]  /*42b0*/  IMAD R168, R20, 0x2, R17 ;  /* 0x0000000214a87824 */ /* 0x000fe200078e0211 */
[----:B------:R-:W-:-:S04]  /*42c0*/  ISETP.GE.AND P6, PT, R55, RZ, PT ;  /* 0x000000ff3700720c */ /* 0x000fc80003fc6270 */
        /* <DEDUP_REMOVED lines=8> */
[----:B------:R-:W-:-:S04]  /*4350*/  IMAD R170, R20, 0x2, R168 ;  /* 0x0000000214aa7824 */ /* 0x000fc800078e02a8 */
[----:B------:R-:W-:Y:S01]  /*4360*/  IMAD R17, R20, 0x2, R170 ;  /* 0x0000000214117824 */ /* 0x000fe200078e02aa */
[----:B0-----:R-:W-:-:S03]  /*4370*/  LOP3.LUT R11, R85, 0x3a, RZ, 0xfc, !PT ;  /* 0x0000003a550b7812 */ /* 0x001fc600078efcff */
[----:B------:R-:W-:Y:S01]  /*4380*/  IMAD R172, R20, 0x2, R17 ;  /* 0x0000000214ac7824 */ /* 0x000fe200078e0211 */
[----:B------:R-:W-:Y:S01]  /*4390*/  LOP3.LUT R10, R85, 0x38, RZ, 0xfc, !PT ;  /* 0x00000038550a7812 */ /* 0x000fe200078efcff */
[----:B------:R-:W-:Y:S01]  /*43a0*/  @!P3 IMAD.MOV R78, RZ, RZ, -R78 ;  /* 0x000000ffff4eb224 */ /* 0x000fe200078e0a4e */
[----:B------:R-:W-:Y:S01]  /*43b0*/  ISETP.LT.AND P3, PT, R11, R22, P0 ;  /* 0x000000160b00720c */ /* 0x000fe20000761270 */
[----:B------:R-:W-:Y:S01]  /*43c0*/  @!P4 IMAD.MOV R79, RZ, RZ, -R79 ;  /* 0x000000ffff4fc224 */ /* 0x000fe200078e0a4f */
[-C--:B------:R-:W-:Y:S01]  /*43d0*/  LEA R24, P4, R17, R86.reuse, 0x1 ;  /* 0x0000005611187211 */ /* 0x080fe200078808ff */
[----:B------:R-:W-:Y:S01]  /*43e0*/  @!P5 IMAD.MOV R14, RZ, RZ, -R14 ;  /* 0x000000ffff0ed224 */ /* 0x000fe200078e0a0e */
[----:B------:R-:W-:Y:S01]  /*43f0*/  ISETP.GE.AND P5, PT, R16, RZ, PT ;  /* 0x000000ff1000720c */ /* 0x000fe20003fa6270 */
[----:B------:R-:W-:Y:S01]  /*4400*/  @!P6 IMAD.MOV R56, RZ, RZ, -R56 ;  /* 0x000000ffff38e224 */ /* 0x000fe200078e0a38 */
[----:B------:R-:W-:Y:S01]  /*4410*/  LEA R16, P6, R172, R86, 0x1 ;  /* 0x00000056ac107211 */ /* 0x000fe200078c08ff */
[----:B------:R-:W-:Y:S01]  /*4420*/  @!P2 IMAD.MOV R46, RZ, RZ, -R46 ;  /* 0x000000ffff2ea224 */ /* 0x000fe200078e0a2e */
[----:B------:R-:W-:-:S02]  /*4430*/  ISETP.LT.AND P2, PT, R10, R22, P0 ;  /* 0x000000160a00720c */ /* 0x000fc40000741270 */
[-C--:B------:R-:W-:Y:S02]  /*4440*/  LEA.HI.X.SX32 R25, R17, R87.reuse, 0x1, P4 ;  /* 0x0000005711197211 */ /* 0x080fe400020f0eff */
[----:B------:R-:W-:Y:S02]  /*4450*/  LEA.HI.X.SX32 R17, R172, R87, 0x1, P6 ;  /* 0x00000057ac117211 */ /* 0x000fe400030f0eff */
[----:B------:R-:W-:Y:S02]  /*4460*/  ISETP.GE.AND P6, PT, R36, RZ, PT ;  /* 0x000000ff2400720c */ /* 0x000fe40003fc6270 */
[----:B------:R-:W-:Y:S02]  /*4470*/  PRMT R182, RZ, 0x7610, R182 ;  /* 0x00007610ffb67816 */ /* 0x000fe400000000b6 */
[----:B------:R-:W-:Y:S02]  /*4480*/  SHF.R.U32.HI R35, RZ, 0x6, R173 ;  /* 0x00000006ff237819 */ /* 0x000fe400000116ad */
[----:B------:R-:W-:-:S02]  /*4490*/  PRMT R184, RZ, 0x7610, R184 ;  /* 0x00007610ffb87816 */ /* 0x000fc400000000b8 */
[----:B------:R-:W-:Y:S01]  /*44a0*/  SGXT.U32 R35, R35, 0x1 ;  /* 0x000000012323781a */ /* 0x000fe20000000000 */
[----:B------:R0:W2:Y:S01]  /*44b0*/  @P3 LDG.E.U16 R182, desc[UR20][R16.64] ;  /* 0x0000001410b63981 */ /* 0x0000a2000c1e1500 */
[----:B------:R-:W-:Y:S01]  /*44c0*/  ISETP.NE.AND P3, PT, R19, RZ, PT ;  /* 0x000000ff1300720c */ /* 0x000fe20003f65270 */
[----:B------:R-:W-:Y:S01]  /*44d0*/  @!P5 IMAD.MOV R34, RZ, RZ, -R34 ;  /* 0x000000ffff22d224 */ /* 0x000fe200078e0a22 */
[----:B------:R-:W-:Y:S01]  /*44e0*/  LOP3.LUT R19, RZ, R19, RZ, 0x33, !PT ;  /* 0x00000013ff137212 */ /* 0x000fe200078e33ff */
[----:B------:R1:W2:Y:S01]  /*44f0*/  @P2 LDG.E.U16 R184, desc[UR20][R24.64] ;  /* 0x0000001418b82981 */ /* 0x0002a2000c1e1500 */
[----:B------:R-:W-:Y:S02]  /*4500*/  ISETP.LT.AND P2, PT, R35, R22, P0 ;  /* 0x000000162300720c */ /* 0x000fe40000741270 */
[----:B------:R-:W-:Y:S01]  /*4510*/  ISETP.GE.AND P5, PT, R12, RZ, PT ;  /* 0x000000ff0c00720c */ /* 0x000fe20003fa6270 */
[----:B------:R-:W-:Y:S01]  /*4520*/  @!P6 IMAD.MOV R40, RZ, RZ, -R40 ;  /* 0x000000ffff28e224 */ /* 0x000fe200078e0a28 */
[----:B------:R-:W-:-:S02]  /*4530*/  SEL R137, R19, R88, !P3 ;  /* 0x0000005813897207 */ /* 0x000fc40005800000 */
[C---:B------:R-:W-:Y:S02]  /*4540*/  LEA R88, P6, R33.reuse, R86, 0x1 ;  /* 0x0000005621587211 */ /* 0x040fe400078c08ff */
[----:B------:R-:W-:Y:S02]  /*4550*/  PRMT R187, RZ, 0x7610, R187 ;  /* 0x00007610ffbb7816 */ /* 0x000fe400000000bb */
[----:B------:R-:W-:Y:S02]  /*4560*/  LEA.HI.X.SX32 R89, R33, R87, 0x1, P6 ;  /* 0x0000005721597211 */ /* 0x000fe400030f0eff */
[----:B0-----:R-:W-:-:S03]  /*4570*/  LOP3.LUT R16, R85, 0x2, RZ, 0xfc, !PT ;  /* 0x0000000255107812 */ /* 0x001fc600078efcff */
[----:B------:R-:W2:Y:S01]  /*4580*/  @P2 LDG.E.U16 R187, desc[UR20][R88.64] ;  /* 0x0000001458bb2981 */ /* 0x000ea2000c1e1500 */
[----:B------:R-:W-:Y:S01]  /*4590*/  @!P5 IMAD.MOV R42, RZ, RZ, -R42 ;  /* 0x000000ffff2ad224 */ /* 0x000fe200078e0a2a */
[----:B------:R-:W-:Y:S02]  /*45a0*/  ISETP.LT.AND P5, PT, R16, R22, P0 ;  /* 0x000000161000720c */ /* 0x000fe400007a1270 */
[----:B------:R-:W-:Y:S02]  /*45b0*/  SEL R133, R19, R90, !P3 ;  /* 0x0000005a13857207 */ /* 0x000fe40005800000 */
[C---:B------:R-:W-:Y:S02]  /*45c0*/  LEA R90, P6, R31.reuse, R86, 0x1 ;  /* 0x000000561f5a7211 */ /* 0x040fe400078c08ff */
[----:B------:R-:W-:Y:S02]  /*45d0*/  PRMT R181, RZ, 0x7610, R181 ;  /* 0x00007610ffb57816 */ /* 0x000fe400000000b5 */
[----:B------:R-:W-:-:S05]  /*45e0*/  LEA.HI.X.SX32 R91, R31, R87, 0x1, P6 ;  /* 0x000000571f5b7211 */ /* 0x000fca00030f0eff */
[----:B------:R-:W2:Y:S01]  /*45f0*/  @P5 LDG.E.U16 R181, desc[UR20][R90.64] ;  /* 0x000000145ab55981 */ /* 0x000ea2000c1e1500 */
[----:B------:R-:W-:Y:S01]  /*4600*/  ISETP.GE.AND P4, PT, R37, RZ, PT ;  /* 0x000000ff2500720c */ /* 0x000fe20003f86270 */
[----:B------:R-:W-:Y:S01]  /*4610*/  IMAD R36, R215, R21, RZ ;  /* 0x00000015d7247224 */ /* 0x000fe200078e02ff */
[C---:B------:R-:W-:Y:S02]  /*4620*/  SEL R35, R19.reuse, R162, !P3 ;  /* 0x000000a213237207 */ /* 0x040fe40005800000 */
[C---:B------:R-:W-:Y:S02]  /*4630*/  SEL R32, R19.reuse, R32, !P3 ;  /* 0x0000002013207207 */ /* 0x040fe40005800000 */
[----:B------:R-:W-:Y:S01]  /*4640*/  SEL R95, R19, R164, !P3 ;  /* 0x000000a4135f7207 */ /* 0x000fe20005800000 */
[----:B------:R-:W-:Y:S01]  /*4650*/  IMAD R35, R35, UR4, RZ ;  /* 0x0000000423237c24 */ /* 0x000fe2000f8e02ff */
[C---:B------:R-:W-:Y:S01]  /*4660*/  SEL R97, R19.reuse, R160, !P3 ;  /* 0x000000a013617207 */ /* 0x040fe20005800000 */
[----:B------:R-:W-:Y:S01]  /*4670*/  IMAD R31, R32, UR4, RZ ;  /* 0x00000004201f7c24 */ /* 0x000fe2000f8e02ff */
[----:B------:R-:W-:-:S03]  /*4680*/  SEL R30, R19, R30, !P3 ;  /* 0x0000001e131e7207 */ /* 0x000fc60005800000 */
[----:B------:R-:W-:Y:S01]  /*4690*/  @!P4 IMAD.MOV R38, RZ, RZ, -R38 ;  /* 0x000000ffff26c224 */ /* 0x000fe200078e0a26 */
[C---:B------:R-:W-:Y:S02]  /*46a0*/  LEA R92, P4, R36.reuse, UR18, 0x1 ;  /* 0x00000012245c7c11 */ /* 0x040fe4000f8808ff */
[----:B-1----:R-:W-:Y:S01]  /*46b0*/  SEL R25, R19, R14, !P3 ;  /* 0x0000000e13197207 */ /* 0x002fe20005800000 */
[----:B------:R-:W-:Y:S01]  /*46c0*/  IMAD R95, R95, UR4, RZ ;  /* 0x000000045f5f7c24 */ /* 0x000fe2000f8e02ff */
[----:B------:R-:W-:Y:S02]  /*46d0*/  SEL R16, R19, R34, !P3 ;  /* 0x0000002213107207 */ /* 0x000fe40005800000 */
[----:B------:R-:W-:Y:S01]  /*46e0*/  LEA.HI.X.SX32 R14, R36, UR19, 0x1, P4 ;  /* 0x00000013240e7c11 */ /* 0x000fe2000a0f0eff */
[----:B------:R-:W-:Y:S01]  /*46f0*/  IMAD R97, R97, UR4, RZ ;  /* 0x0000000461617c24 */ /* 0x000fe2000f8e02ff */
[----:B------:R-:W-:Y:S02]  /*4700*/  SEL R37, R19, R158, !P3 ;  /* 0x0000009e13257207 */ /* 0x000fe40005800000 */
[----:B------:R-:W-:Y:S01]  /*4710*/  LEA R34, P4, R35, R92, 0x1 ;  /* 0x0000005c23227211 */ /* 0x000fe200078808ff */
[----:B------:R-:W-:Y:S01]  /*4720*/  IMAD R33, R30, UR4, RZ ;  /* 0x000000041e217c24 */ /* 0x000fe2000f8e02ff */
[----:B------:R-:W-:-:S02]  /*4730*/  SEL R99, R19, R154, !P3 ;  /* 0x0000009a13637207 */ /* 0x000fc40005800000 */
[----:B------:R-:W-:Y:S02]  /*4740*/  SEL R101, R19, R150, !P3 ;  /* 0x0000009613657207 */ /* 0x000fe40005800000 */
[----:B------:R-:W-:Y:S01]  /*4750*/  LEA R30, P6, R31, R92, 0x1 ;  /* 0x0000005c1f1e7211 */ /* 0x000fe200078c08ff */
[----:B------:R-:W-:Y:S01]  /*4760*/  IMAD R37, R37, UR4, RZ ;  /* 0x0000000425257c24 */ /* 0x000fe2000f8e02ff */
[----:B------:R-:W-:Y:S02]  /*4770*/  SEL R131, R19, R94, !P3 ;  /* 0x0000005e13837207 */ /* 0x000fe40005800000 */
[----:B------:R-:W-:Y:S01]  /*4780*/  LEA.HI.X.SX32 R35, R35, R14, 0x1, P4 ;  /* 0x0000000e23237211 */ /* 0x000fe200020f0eff */
[----:B------:R-:W-:Y:S01]  /*4790*/  IMAD R99, R99, UR4, RZ ;  /* 0x0000000463637c24 */ /* 0x000fe2000f8e02ff */
[C---:B------:R-:W-:Y:S02]  /*47a0*/  SEL R39, R19.reuse, R156, !P3 ;  /* 0x0000009c13277207 */ /* 0x040fe40005800000 */
[----:B------:R-:W-:-:S02]  /*47b0*/  SEL R63, R19, R96, !P3 ;  /* 0x00000060133f7207 */ /* 0x000fc40005800000 */
[----:B------:R-:W-:Y:S02]  /*47c0*/  LEA R94, P4, R95, R92, 0x1 ;  /* 0x0000005c5f5e7211 */ /* 0x000fe400078808ff */
[----:B------:R-:W-:Y:S02]  /*47d0*/  SEL R41, R19, R152, !P3 ;  /* 0x0000009813297207 */ /* 0x000fe40005800000 */
[----:B------:R-:W-:Y:S01]  /*47e0*/  LEA R96, P5, R97, R92, 0x1 ;  /* 0x0000005c61607211 */ /* 0x000fe200078a08ff */
[----:B------:R-:W-:Y:S01]  /*47f0*/  IMAD R101, R101, UR4, RZ ;  /* 0x0000000465657c24 */ /* 0x000fe2000f8e02ff */
[----:B------:R-:W-:Y:S02]  /*4800*/  LEA.HI.X.SX32 R31, R31, R14, 0x1, P6 ;  /* 0x0000000e1f1f7211 */ /* 0x000fe400030f0eff */
[----:B------:R-:W-:Y:S02]  /*4810*/  SEL R103, R19, R148, !P3 ;  /* 0x0000009413677207 */ /* 0x000fe40005800000 */
[----:B------:R-:W-:Y:S01]  /*4820*/  LEA R32, P6, R33, R92, 0x1 ;  /* 0x0000005c21207211 */ /* 0x000fe200078c08ff */
[----:B------:R-:W-:Y:S01]  /*4830*/  IMAD R39, R39, UR4, RZ ;  /* 0x0000000427277c24 */ /* 0x000fe2000f8e02ff */
[----:B------:R-:W-:Y:S01]  /*4840*/  LEA.HI.X.SX32 R95, R95, R14, 0x1, P4 ;  /* 0x0000000e5f5f7211 */ /* 0x000fe200020f0eff */
[----:B------:R-:W-:Y:S01]  /*4850*/  IMAD R41, R41, UR4, RZ ;  /* 0x0000000429297c24 */ /* 0x000fe2000f8e02ff */
[----:B------:R-:W-:-:S02]  /*4860*/  SEL R105, R19, R144, !P3 ;  /* 0x0000009013697207 */ /* 0x000fc40005800000 */
[----:B------:R-:W-:Y:S02]  /*4870*/  SEL R127, R19, R98, !P3 ;  /* 0x00000062137f7207 */ /* 0x000fe40005800000 */
[----:B------:R-:W-:Y:S02]  /*4880*/  LEA R36, P4, R37, R92, 0x1 ;  /* 0x0000005c25247211 */ /* 0x000fe400078808ff */
[----:B------:R-:W-:Y:S02]  /*4890*/  LEA.HI.X.SX32 R97, R97, R14, 0x1, P5 ;  /* 0x0000000e61617211 */ /* 0x000fe400028f0eff */
[----:B------:R-:W-:Y:S02]  /*48a0*/  SEL R43, R19, R140, !P3 ;  /* 0x0000008c132b7207 */ /* 0x000fe40005800000 */
[----:B------:R-:W-:Y:S01]  /*48b0*/  LEA R98, P5, R99, R92, 0x1 ;  /* 0x0000005c63627211 */ /* 0x000fe200078a08ff */
[----:B------:R-:W-:Y:S01]  /*48c0*/  IMAD R103, R103, UR4, RZ ;  /* 0x0000000467677c24 */ /* 0x000fe2000f8e02ff */
[----:B------:R-:W-:-:S02]  /*48d0*/  SEL R67, R19, R100, !P3 ;  /* 0x0000006413437207 */ /* 0x000fc40005800000 */
[----:B------:R-:W-:Y:S02]  /*48e0*/  LEA.HI.X.SX32 R33, R33, R14, 0x1, P6 ;  /* 0x0000000e21217211 */ /* 0x000fe400030f0eff */
[----:B------:R-:W-:Y:S02]  /*48f0*/  SEL R45, R19, R146, !P3 ;  /* 0x00000092132d7207 */ /* 0x000fe40005800000 */
[----:B------:R-:W-:Y:S01]  /*4900*/  LEA R100, P6, R101, R92, 0x1 ;  /* 0x0000005c65647211 */ /* 0x000fe200078c08ff */
[----:B------:R-:W-:Y:S01]  /*4910*/  IMAD R105, R105, UR4, RZ ;  /* 0x0000000469697c24 */ /* 0x000fe2000f8e02ff */
[C---:B------:R-:W-:Y:S02]  /*4920*/  SEL R107, R19.reuse, R142, !P3 ;  /* 0x0000008e136b7207 */ /* 0x040fe40005800000 */
[C---:B------:R-:W-:Y:S02]  /*4930*/  SEL R109, R19.reuse, R138, !P3 ;  /* 0x0000008a136d7207 */ /* 0x040fe40005800000 */
[----:B------:R-:W-:-:S02]  /*4940*/  SEL R47, R19, R134, !P3 ;  /* 0x00000086132f7207 */ /* 0x000fc40005800000 */
[C---:B------:R-:W-:Y:S02]  /*4950*/  SEL R49, R19.reuse, R130, !P3 ;  /* 0x0000008213317207 */ /* 0x040fe40005800000 */
[C---:B------:R-:W-:Y:S02]  /*4960*/  SEL R111, R19.reuse, R136, !P3 ;  /* 0x00000088136f7207 */ /* 0x040fe40005800000 */
[C---:B------:R-:W-:Y:S02]  /*4970*/  SEL R113, R19.reuse, R132, !P3 ;  /* 0x0000008413717207 */ /* 0x040fe40005800000 */
        /* <DEDUP_REMOVED lines=34> */
[----:B------:R-:W-:Y:S02]  /*4ba0*/  SEL R17, R19, R42, !P3 ;  /* 0x0000002a13117207 */ /* 0x000fe40005800000 */
[----:B------:R-:W-:Y:S01]  /*4bb0*/  LEA.HI.X.SX32 R37, R37, R14, 0x1, P4 ;  /* 0x0000000e25257211 */ /* 0x000fe200020f0eff */
[----:B------:R-:W-:Y:S01]  /*4bc0*/  IMAD R43, R43, UR4, RZ ;  /* 0x000000042b2b7c24 */ /* 0x000fe2000f8e02ff */
[----:B------:R-:W-:Y:S02]  /*4bd0*/  SEL R19, R19, R40, !P3 ;  /* 0x0000002813137207 */ /* 0x000fe40005800000 */
[----:B------:R-:W-:Y:S02]  /*4be0*/  LEA R38, P4, R39, R92, 0x1 ;  /* 0x0000005c27267211 */ /* 0x000fe400078808ff */
[----:B------:R-:W-:-:S02]  /*4bf0*/  LEA.HI.X.SX32 R99, R99, R14, 0x1, P5 ;  /* 0x0000000e63637211 */ /* 0x000fc400028f0eff */
[----:B------:R-:W-:Y:S01]  /*4c00*/  LEA R40, P5, R41, R92, 0x1 ;  /* 0x0000005c29287211 */ /* 0x000fe200078a08ff */
[----:B------:R-:W-:Y:S01]  /*4c10*/  IMAD R45, R45, UR4, RZ ;  /* 0x000000042d2d7c24 */ /* 0x000fe2000f8e02ff */
[----:B------:R-:W-:Y:S02]  /*4c20*/  LEA.HI.X.SX32 R101, R101, R14, 0x1, P6 ;  /* 0x0000000e65657211 */ /* 0x000fe400030f0eff */
[----:B------:R-:W-:Y:S01]  /*4c30*/  LEA R102, P6, R103, R92, 0x1 ;  /* 0x0000005c67667211 */ /* 0x000fe200078c08ff */
[----:B------:R-:W-:Y:S01]  /*4c40*/  IMAD R107, R107, UR4, RZ ;  /* 0x000000046b6b7c24 */ /* 0x000fe2000f8e02ff */
[----:B------:R-:W-:Y:S01]  /*4c50*/  LEA.HI.X.SX32 R39, R39, R14, 0x1, P4 ;  /* 0x0000000e27277211 */ /* 0x000fe200020f0eff */
[----:B------:R-:W-:Y:S01]  /*4c60*/  IMAD R109, R109, UR4, RZ ;  /* 0x000000046d6d7c24 */ /* 0x000fe2000f8e02ff */
        /* <DEDUP_REMOVED lines=144> */
[----:B------:R-:W-:Y:S02]  /*5570*/  LOP3.LUT R214, R85, 0x16, RZ, 0xfc, !PT ;  /* 0x0000001655d67812 */ /* 0x000fe400078efcff */
[----:B------:R-:W-:-:S02]  /*5580*/  LEA R164, P4, R25, R92, 0x1 ;  /* 0x0000005c19a47211 */ /* 0x000fc400078808ff */
[----:B------:R-:W-:Y:S02]  /*5590*/  LEA.HI.X.SX32 R161, R78, R14, 0x1, P5 ;  /* 0x0000000e4ea17211 */ /* 0x000fe400028f0eff */
[----:B------:R-:W-:Y:S02]  /*55a0*/  LEA R78, P5, R24, R92, 0x1 ;  /* 0x0000005c184e7211 */ /* 0x000fe400078a08ff */
[----:B------:R-:W-:Y:S02]  /*55b0*/  LEA.HI.X.SX32 R163, R79, R14, 0x1, P6 ;  /* 0x0000000e4fa37211 */ /* 0x000fe400030f0eff */
[----:B------:R-:W-:Y:S02]  /*55c0*/  LEA R166, P6, R16, R92, 0x1 ;  /* 0x0000005c10a67211 */ /* 0x000fe400078c08ff */
[----:B------:R-:W-:Y:S02]  /*55d0*/  LOP3.LUT R12, R85, 0x1c, RZ, 0xfc, !PT ;  /* 0x0000001c550c7812 */ /* 0x000fe400078efcff */
[----:B------:R-:W-:-:S02]  /*55e0*/  ISETP.LT.AND P3, PT, R214, R22, P0 ;  /* 0x00000016d600720c */ /* 0x000fc40000761270 */
[----:B------:R-:W-:Y:S02]  /*55f0*/  LEA.HI.X.SX32 R165, R25, R14, 0x1, P4 ;  /* 0x0000000e19a57211 */ /* 0x000fe400020f0eff */
[----:B------:R-:W-:Y:S02]  /*5600*/  LEA R220, P4, R17, R92, 0x1 ;  /* 0x0000005c11dc7211 */ /* 0x000fe400078808ff */
[----:B------:R-:W-:Y:S02]  /*5610*/  LEA.HI.X.SX32 R79, R24, R14, 0x1, P5 ;  /* 0x0000000e184f7211 */ /* 0x000fe400028f0eff */
[----:B------:R-:W-:Y:S02]  /*5620*/  LEA R92, P5, R19, R92, 0x1 ;  /* 0x0000005c135c7211 */ /* 0x000fe400078a08ff */
[----:B------:R-:W-:Y:S02]  /*5630*/  LEA.HI.X.SX32 R167, R16, R14, 0x1, P6 ;  /* 0x0000000e10a77211 */ /* 0x000fe400030f0eff */
[----:B------:R-:W-:-:S02]  /*5640*/  ISETP.LT.AND P2, PT, R12, R22, P0 ;  /* 0x000000160c00720c */ /* 0x000fc40000741270 */
[----:B------:R-:W-:Y:S02]  /*5650*/  LEA R16, P6, R15, R86, 0x1 ;  /* 0x000000560f107211 */ /* 0x000fe400078c08ff */
[-C--:B------:R-:W-:Y:S02]  /*5660*/  LEA.HI.X.SX32 R93, R19, R14.reuse, 0x1, P5 ;  /* 0x0000000e135d7211 */ /* 0x080fe400028f0eff */
[----:B------:R-:W-:Y:S02]  /*5670*/  LEA.HI.X.SX32 R221, R17, R14, 0x1, P4 ;  /* 0x0000000e11dd7211 */ /* 0x000fe400020f0eff */
[----:B------:R-:W-:Y:S02]  /*5680*/  PRMT R19, RZ, 0x7610, R19 ;  /* 0x00007610ff137816 */ /* 0x000fe40000000013 */
[----:B------:R-:W-:Y:S02]  /*5690*/  LEA R14, P4, R13, R86, 0x1 ;  /* 0x000000560d0e7211 */ /* 0x000fe400078808ff */
[----:B------:R-:W-:-:S02]  /*56a0*/  LEA.HI.X.SX32 R17, R15, R87, 0x1, P6 ;  /* 0x000000570f117211 */ /* 0x000fc400030f0eff */
[----:B------:R-:W-:Y:S02]  /*56b0*/  LOP3.LUT R174, R85, 0x14, RZ, 0xfc, !PT ;  /* 0x0000001455ae7812 */ /* 0x000fe400078efcff */
[----:B------:R-:W-:Y:S01]  /*56c0*/  PRMT R178, RZ, 0x7610, R178 ;  /* 0x00007610ffb27816 */ /* 0x000fe200000000b2 */
[----:B------:R0:W4:Y:S01]  /*56d0*/  @P3 LDG.E.U16 R19, desc[UR20][R16.64] ;  /* 0x0000001410133981 */ /* 0x000122000c1e1500 */
[----:B------:R-:W-:Y:S02]  /*56e0*/  LEA.HI.X.SX32 R15, R13, R87, 0x1, P4 ;  /* 0x000000570d0f7211 */ /* 0x000fe400020f0eff */
[----:B------:R-:W-:Y:S02]  /*56f0*/  LOP3.LUT R13, R85, 0x24, RZ, 0xfc, !PT ;  /* 0x00000024550d7812 */ /* 0x000fe400078efcff */
[-C--:B------:R-:W-:Y:S01]  /*5700*/  ISETP.LT.AND P3, PT, R174, R22.reuse, P0 ;  /* 0x00000016ae00720c */ /* 0x080fe20000761270 */
[----:B------:R1:W4:Y:S01]  /*5710*/  @P2 LDG.E.U16 R178, desc[UR20][R14.64] ;  /* 0x000000140eb22981 */ /* 0x000322000c1e1500 */
[----:B------:R-:W-:-:S02]  /*5720*/  ISETP.LT.AND P2, PT, R13, R22, P0 ;  /* 0x000000160d00720c */ /* 0x000fc40000741270 */
[-C--:B------:R-:W-:Y:S02]  /*5730*/  LEA R24, P4, R80, R86.reuse, 0x1 ;  /* 0x0000005650187211 */ /* 0x080fe400078808ff */
[----:B------:R-:W-:Y:S02]  /*5740*/  PRMT R196, RZ, 0x7610, R196 ;  /* 0x00007610ffc47816 */ /* 0x000fe400000000c4 */
[----:B0-----:R-:W-:Y:S02]  /*5750*/  LEA R16, P5, R26, R86, 0x1 ;  /* 0x000000561a107211 */ /* 0x001fe400078a08ff */
[----:B------:R-:W-:Y:S02]  /*5760*/  LEA.HI.X.SX32 R25, R80, R87, 0x1, P4 ;  /* 0x0000005750197211 */ /* 0x000fe400020f0eff */
[C---:B-1----:R-:W-:Y:S02]  /*5770*/  LOP3.LUT R15, R85.reuse, 0x2c, RZ, 0xfc, !PT ;  /* 0x0000002c550f7812 */ /* 0x042fe400078efcff */
[----:B------:R-:W-:Y:S01]  /*5780*/  LOP3.LUT R14, R85, 0x26, RZ, 0xfc, !PT ;  /* 0x00000026550e7812 */ /* 0x000fe200078efcff */
[----:B------:R0:W4:Y:S01]  /*5790*/  @P3 LDG.E.U16 R196, desc[UR20][R24.64] ;  /* 0x0000001418c43981 */ /* 0x000122000c1e1500 */
[----:B------:R-:W-:-:S02]  /*57a0*/  PRMT R197, RZ, 0x7610, R197 ;  /* 0x00007610ffc57816 */ /* 0x000fc400000000c5 */
[----:B------:R-:W-:Y:S02]  /*57b0*/  LEA.HI.X.SX32 R17, R26, R87, 0x1, P5 ;  /* 0x000000571a117211 */ /* 0x000fe400028f0eff */
[-C--:B------:R-:W-:Y:S02]  /*57c0*/  ISETP.LT.AND P3, PT, R15, R22.reuse, P0 ;  /* 0x000000160f00720c */ /* 0x080fe40000761270 */
[----:B------:R-:W-:Y:S01]  /*57d0*/  ISETP.LT.AND P4, PT, R14, R22, P0 ;  /* 0x000000160e00720c */ /* 0x000fe20000781270 */
[----:B------:R1:W4:Y:S01]  /*57e0*/  @P2 LDG.E.U16 R197, desc[UR20][R16.64] ;  /* 0x0000001410c52981 */ /* 0x000322000c1e1500 */
[-C--:B------:R-:W-:Y:S02]  /*57f0*/  LEA R26, P5, R27, R86.reuse, 0x1 ;  /* 0x000000561b1a7211 */ /* 0x080fe400078a08ff */
[----:B0-----:R-:W-:Y:S02]  /*5800*/  LEA R24, P2, R18, R86, 0x1 ;  /* 0x0000005612187211 */ /* 0x001fe400078408ff */
[----:B------:R-:W-:-:S02]  /*5810*/  PRMT R199, RZ, 0x7610, R199 ;  /* 0x00007610ffc77816 */ /* 0x000fc400000000c7 */
[----:B------:R-:W-:Y:S02]  /*5820*/  PRMT R198, RZ, 0x7610, R198 ;  /* 0x00007610ffc67816 */ /* 0x000fe400000000c6 */
[-C--:B------:R-:W-:Y:S02]  /*5830*/  LEA.HI.X.SX32 R25, R18, R87.reuse, 0x1, P2 ;  /* 0x0000005712197211 */ /* 0x080fe400010f0eff */
[----:B-1----:R-:W-:Y:S02]  /*5840*/  LOP3.LUT R16, R85, 0x34, RZ, 0xfc, !PT ;  /* 0x0000003455107812 */ /* 0x002fe400078efcff */
[----:B------:R-:W-:Y:S01]  /*5850*/  LEA.HI.X.SX32 R27, R27, R87, 0x1, P5 ;  /* 0x000000571b1b7211 */ /* 0x000fe200028f0eff */
[----:B------:R0:W4:Y:S01]  /*5860*/  @P3 LDG.E.U16 R199, desc[UR20][R24.64] ;  /* 0x0000001418c73981 */ /* 0x000122000c1e1500 */
[----:B------:R-:W-:Y:S02]  /*5870*/  LOP3.LUT R17, R85, 0x36, RZ, 0xfc, !PT ;  /* 0x0000003655117812 */ /* 0x000fe400078efcff */
[-C--:B------:R-:W-:Y:S01]  /*5880*/  ISETP.LT.AND P2, PT, R16, R22.reuse, P0 ;  /* 0x000000161000720c */ /* 0x080fe20000741270 */
[----:B------:R1:W4:Y:S01]  /*5890*/  @P4 LDG.E.U16 R198, desc[UR20][R26.64] ;  /* 0x000000141ac64981 */ /* 0x000322000c1e1500 */
[----:B------:R-:W-:-:S02]  /*58a0*/  ISETP.LT.AND P3, PT, R17, R22, P0 ;  /* 0x000000161100720c */ /* 0x000fc40000761270 */
[----:B------:R-:W-:Y:S02]  /*58b0*/  LOP3.LUT R18, R85, 0x3c, RZ, 0xfc, !PT ;  /* 0x0000003c55127812 */ /* 0x000fe400078efcff */
[----:B------:R-:W-:Y:S02]  /*58c0*/  PRMT R201, RZ, 0x7610, R201 ;  /* 0x00007610ffc97816 */ /* 0x000fe400000000c9 */
[-C--:B0-----:R-:W-:Y:S02]  /*58d0*/  LEA R24, P5, R170, R86.reuse, 0x1 ;  /* 0x00000056aa187211 */ /* 0x081fe400078a08ff */
[----:B-1----:R-:W-:Y:S01]  /*58e0*/  LEA R26, P4, R168, R86, 0x1 ;  /* 0x00000056a81a7211 */ /* 0x002fe200078808ff */
[----:B------:R-:W-:Y:S01]  /*58f0*/  IMAD R172, R20, 0x2, R172 ;  /* 0x0000000214ac7824 */ /* 0x000fe200078e02ac */
[----:B------:R-:W-:Y:S02]  /*5900*/  PRMT R200, RZ, 0x7610, R200 ;  /* 0x00007610ffc87816 */ /* 0x000fe400000000c8 */
[----:B------:R-:W-:-:S02]  /*5910*/  LEA.HI.X.SX32 R27, R168, R87, 0x1, P4 ;  /* 0x00000057a81b7211 */ /* 0x000fc400020f0eff */
[----:B------:R-:W-:Y:S02]  /*5920*/  ISETP.LT.AND P4, PT, R18, R22, P0 ;  /* 0x000000161200720c */ /* 0x000fe40000781270 */
[----:B------:R-:W-:Y:S01]  /*5930*/  LEA.HI.X.SX32 R25, R170, R87, 0x1, P5 ;  /* 0x00000057aa197211 */ /* 0x000fe200028f0eff */
[----:B------:R0:W4:Y:S01]  /*5940*/  @P2 LDG.E.U16 R201, desc[UR20][R26.64] ;  /* 0x000000141ac92981 */ /* 0x000122000c1e1500 */
[----:B------:R-:W-:-:S04]  /*5950*/  @!UP1 UIADD3 UR4, UPT, UPT, -UR6, 0x100000, URZ ;  /* 0x0010000006049890 */ /* 0x000fc8000fffe1ff */
[----:B------:R-:W-:Y:S02]  /*5960*/  @!UP1 USHF.L.U32 UR5, UR4, 0xb, URZ ;  /* 0x0000000b04059899 */ /* 0x000fe400080006ff */
[----:B------:R-:W-:Y:S01]  /*5970*/  @!UP1 USHF.L.U32 UR4, UR4, 0x1, URZ ;  /* 0x0000000104049899 */ /* 0x000fe200080006ff */
[----:B------:R1:W4:Y:S01]  /*5980*/  @P3 LDG.E.U16 R200, desc[UR20][R24.64] ;  /* 0x0000001418c83981 */ /* 0x000322000c1e1500 */
[C---:B------:R-:W-:Y:S02]  /*5990*/  LEA.HI R223, R173.reuse, 0xe, RZ, 0x1a ;  /* 0x0000000eaddf7811 */ /* 0x040fe400078fd0ff */
[----:B0-----:R-:W-:Y:S02]  /*59a0*/  LEA R26, P2, R172, R86, 0x1 ;  /* 0x00000056ac1a7211 */ /* 0x001fe400078408ff */
[----:B------:R-:W-:Y:S02]  /*59b0*/  LEA.HI R222, R173, 0x1e, RZ, 0x1a ;  /* 0x0000001eadde7811 */ /* 0x000fe400078fd0ff */
[----:B-1----:R-:W-:-:S02]  /*59c0*/  PRMT R24, RZ, 0x7610, R24 ;  /* 0x00007610ff187816 */ /* 0x002fc40000000018 */
[-C--:B------:R-:W-:Y:S02]  /*59d0*/  LEA.HI.X.SX32 R27, R172, R87.reuse, 0x1, P2 ;  /* 0x00000057ac1b7211 */ /* 0x080fe400010f0eff */
[C---:B------:R-:W-:Y:S02]  /*59e0*/  LEA.HI R219, R173.reuse, 0x2e, RZ, 0x1a ;  /* 0x0000002eaddb7811 */ /* 0x040fe400078fd0ff */
[----:B------:R-:W-:Y:S01]  /*59f0*/  LEA.HI R218, R173, 0x3e, RZ, 0x1a ;  /* 0x0000003eadda7811 */ /* 0x000fe200078fd0ff */
[----:B------:R0:W4:Y:S01]  /*5a00*/  @P4 LDG.E.U16 R24, desc[UR20][R26.64] ;  /* 0x000000141a184981 */ /* 0x000122000c1e1500 */
[----:B------:R-:W-:Y:S02]  /*5a10*/  LEA R170, P2, R171, R86, 0x1 ;  /* 0x00000056abaa7211 */ /* 0x000fe400078408ff */
[----:B------:R-:W-:Y:S01]  /*5a20*/  LOP3.LUT R224, R85, 0x4, RZ, 0xfc, !PT ;  /* 0x0000000455e07812 */ /* 0x000fe200078efcff */
[----:B------:R-:W-:Y:S01]  /*5a30*/  IMAD R173, R223, R20, RZ ;  /* 0x00000014dfad7224 */ /* 0x000fe200078e02ff */
[----:B------:R-:W-:Y:S01]  /*5a40*/  LEA R168, P3, R169, R86, 0x1 ;  /* 0x00000056a9a87211 */ /* 0x000fe200078608ff */
[----:B------:R-:W-:Y:S01]  /*5a50*/  IMAD R25, R218, R20, RZ ;  /* 0x00000014da197224 */ /* 0x000fe200078e02ff */
[----:B------:R-:W-:Y:S01]  /*5a60*/  LEA.HI.X.SX32 R171, R171, R87, 0x1, P2 ;  /* 0x00000057abab7211 */ /* 0x000fe200010f0eff */
[----:B------:R-:W-:Y:S01]  /*5a70*/  VOTEU.ALL UP2, P1 ;  /* 0x0000000000ff7886 */ /* 0x000fe20000840000 */
[----:B------:R-:W-:Y:S01]  /*5a80*/  ISETP.LT.AND P2, PT, R224, R22, P0 ;  /* 0x00000016e000720c */ /* 0x000fe20000741270 */
[----:B0-----:R-:W-:-:S02]  /*5a90*/  IMAD R27, R222, R20, RZ ;  /* 0x00000014de1b7224 */ /* 0x001fc400078e02ff */
[----:B------:R-:W-:Y:S01]  /*5aa0*/  IMAD R26, R219, R20, RZ ;  /* 0x00000014db1a7224 */ /* 0x000fe200078e02ff */
[----:B------:R-:W-:Y:S01]  /*5ab0*/  LEA.HI.X.SX32 R169, R169, R87, 0x1, P3 ;  /* 0x00000057a9a97211 */ /* 0x000fe200018f0eff */
[----:B------:R0:W1:Y:S01]  /*5ac0*/  @!UP2 SYNCS.EXCH.64 URZ, [UR9+0xc008], UR4 ;  /* 0x00c0080409ffa5b2 */ /* 0x0000620008000100 */
[-C--:B------:R-:W-:Y:S02]  /*5ad0*/  LEA R172, P3, R173, R86.reuse, 0x1 ;  /* 0x00000056adac7211 */ /* 0x080fe400078608ff */
[-C--:B------:R-:W-:Y:S02]  /*5ae0*/  LEA R174, P4, R27, R86.reuse, 0x1 ;  /* 0x000000561bae7211 */ /* 0x080fe400078808ff */
[-C--:B------:R-:W-:Y:S01]  /*5af0*/  LEA R176, P5, R26, R86.reuse, 0x1 ;  /* 0x000000561ab07211 */ /* 0x080fe200078a08ff */
[----:B--2---:R2:W-:Y:S01]  /*5b00*/  STS.U16 [R2+UR9+0x9c00], R184 ;  /* 0x009c00b802007988 */ /* 0x0045e20008000409 */
[----:B------:R-:W-:Y:S02]  /*5b10*/  LEA R86, P6, R25, R86, 0x1 ;  /* 0x0000005619567211 */ /* 0x000fe400078c08ff */
[----:B------:R-:W-:-:S02]  /*5b20*/  LOP3.LUT R224, R85, 0x6, RZ, 0xfc, !PT ;  /* 0x0000000655e07812 */ /* 0x000fc400078efcff */
[-C--:B------:R-:W-:Y:S02]  /*5b30*/  LEA.HI.X.SX32 R173, R173, R87.reuse, 0x1, P3 ;  /* 0x00000057adad7211 */ /* 0x080fe400018f0eff */
[-C--:B------:R-:W-:Y:S02]  /*5b40*/  LEA.HI.X.SX32 R175, R27, R87.reuse, 0x1, P4 ;  /* 0x000000571baf7211 */ /* 0x080fe400020f0eff */
[-C--:B------:R-:W-:Y:S02]  /*5b50*/  LEA.HI.X.SX32 R177, R26, R87.reuse, 0x1, P5 ;  /* 0x000000571ab17211 */ /* 0x080fe400028f0eff */
[----:B--2---:R-:W-:Y:S02]  /*5b60*/  PRMT R184, RZ, 0x7610, R184 ;  /* 0x00007610ffb87816 */ /* 0x004fe400000000b8 */
[----:B------:R-:W-:Y:S02]  /*5b70*/  LEA.HI.X.SX32 R87, R25, R87, 0x1, P6 ;  /* 0x0000005719577211 */ /* 0x000fe400030f0eff */
[----:B------:R-:W-:-:S02]  /*5b80*/  LOP3.LUT R217, R2, 0x20, RZ, 0x3c, !PT ;  /* 0x0000002002d97812 */ /* 0x000fc400078e3cff */
[-C--:B------:R-:W-:Y:S01]  /*5b90*/  ISETP.LT.AND P6, PT, R224, R22.reuse, P0 ;  /* 0x00000016e000720c */ /* 0x080fe200007c1270 */
[----:B------:R-:W-:Y:S01]  /*5ba0*/  STS.U16 [R2+UR9+0x8400], R194 ;  /* 0x008400c202007988 */ /* 0x000fe20008000409 */
[-C--:B------:R-:W-:Y:S02]  /*5bb0*/  ISETP.LT.AND P5, PT, R223, R22.reuse, P0 ;  /* 0x00000016df00720c */ /* 0x080fe400007a1270 */
[-C--:B------:R-:W-:Y:S01]  /*5bc0*/  ISETP.LT.AND P4, PT, R222, R22.reuse, P0 ;  /* 0x00000016de00720c */ /* 0x080fe20000781270 */
[----:B------:R-:W-:Y:S01]  /*5bd0*/  STS.U16 [R2+UR9+0x8c00], R195 ;  /* 0x008c00c302007988 */ /* 0x000fe20008000409 */
[----:B------:R-:W-:-:S03]  /*5be0*/  ISETP.LT.AND P3, PT, R219, R22, P0 ;  /* 0x00000016db00720c */ /* 0x000fc60000761270 */
[----:B---3--:R-:W-:Y:S04]  /*5bf0*/  STS.U16 [R2+UR9+0x9000], R193 ;  /* 0x009000c102007988 */ /* 0x008fe80008000409 */
[----:B------:R2:W-:Y:S04]  /*5c00*/  STS.U16 [R2+UR9+0x8800], R192 ;  /* 0x008800c002007988 */ /* 0x0005e80008000409 */
[----:B------:R-:W-:Y:S04]  /*5c10*/  STS.U16 [R2+UR9+0x9400], R186 ;  /* 0x009400ba02007988 */ /* 0x000fe80008000409 */
[----:B------:R-:W-:Y:S04]  /*5c20*/  STS.U16 [R2+UR9+0x9800], R185 ;  /* 0x009800b902007988 */ /* 0x000fe80008000409 */
[----:B------:R-:W-:Y:S04]  /*5c30*/  STS.U16 [R2+UR9+0x8000], R187 ;  /* 0x008000bb02007988 */ /* 0x000fe80008000409 */
[----:B------:R-:W3:Y:S01]  /*5c40*/  @P2 LDG.E.U16 R184, desc[UR20][R168.64] ;  /* 0x00000014a8b82981 */ /* 0x000ee2000c1e1500 */
[----:B------:R-:W-:-:S02]  /*5c50*/  ISETP.LT.AND P2, PT, R218, R22, P0 ;  /* 0x00000016da00720c */ /* 0x000fc40000741270 */
[----:B------:R-:W-:Y:S01]  /*5c60*/  ISETP.LT.AND P0, PT, R215, R22, P0 ;  /* 0x00000016d700720c */ /* 0x000fe20000701270 */
[----:B-----5:R5:W-:Y:S04]  /*5c70*/  STS.U16 [R217+UR9+0x8500], R191 ;  /* 0x008500bfd9007988 */ /* 0x020be80008000409 */
[----:B------:R0:W-:Y:S04]  /*5c80*/  STS.U16 [R217+UR9+0x8900], R190 ;  /* 0x008900bed9007988 */ /* 0x0001e80008000409 */
[----:B------:R1:W-:Y:S01]  /*5c90*/  STS.U16 [R217+UR9+0x8d00], R189 ;  /* 0x008d00bdd9007988 */ /* 0x0003e20008000409 */
[----:B--2---:R-:W-:-:S02]  /*5ca0*/  PRMT R192, RZ, 0x7610, R192 ;  /* 0x00007610ffc07816 */ /* 0x004fc400000000c0 */
[----:B-----5:R-:W-:Y:S02]  /*5cb0*/  PRMT R191, RZ, 0x7610, R191 ;  /* 0x00007610ffbf7816 */ /* 0x020fe400000000bf */
[----:B0-----:R-:W-:Y:S02]  /*5cc0*/  PRMT R190, RZ, 0x7610, R190 ;  /* 0x00007610ffbe7816 */ /* 0x001fe400000000be */
[----:B-1----:R-:W-:Y:S02]  /*5cd0*/  PRMT R189, RZ, 0x7610, R189 ;  /* 0x00007610ffbd7816 */ /* 0x002fe400000000bd */
[----:B------:R-:W-:Y:S02]  /*5ce0*/  PRMT R193, RZ, 0x7610, R193 ;  /* 0x00007610ffc17816 */ /* 0x000fe400000000c1 */
[----:B------:R-:W-:Y:S01]  /*5cf0*/  PRMT R194, RZ, 0x7610, R194 ;  /* 0x00007610ffc27816 */ /* 0x000fe200000000c2 */
[----:B------:R-:W-:Y:S01]  /*5d00*/  STS.U16 [R217+UR9+0x9100], R188 ;  /* 0x009100bcd9007988 */ /* 0x000fe20008000409 */
[----:B------:R-:W-:-:S02]  /*5d10*/  PRMT R195, RZ, 0x7610, R195 ;  /* 0x00007610ffc37816 */ /* 0x000fc400000000c3 */
[----:B------:R-:W-:Y:S01]  /*5d20*/  LOP3.LUT R216, R2, 0x40, RZ, 0x3c, !PT ;  /* 0x0000004002d87812 */ /* 0x000fe200078e3cff */
[----:B------:R-:W2:Y:S04]  /*5d30*/  @P6 LDG.E.U16 R189, desc[UR20][R170.64] ;  /* 0x00000014aabd6981 */ /* 0x000ea8000c1e1500 */
[----:B------:R-:W5:Y:S04]  /*5d40*/  @P5 LDG.E.U16 R190, desc[UR20][R172.64] ;  /* 0x00000014acbe5981 */ /* 0x000f68000c1e1500 */
[----:B------:R0:W-:Y:S04]  /*5d50*/  STS.U16 [R217+UR9+0x9500], R179 ;  /* 0x009500b3d9007988 */ /* 0x0001e80008000409 */
[----:B------:R-:W5:Y:S04]  /*5d60*/  @P4 LDG.E.U16 R191, desc[UR20][R174.64] ;  /* 0x00000014aebf4981 */ /* 0x000f68000c1e1500 */
[----:B------:R1:W-:Y:S04]  /*5d70*/  STS.U16 [R217+UR9+0x9900], R183 ;  /* 0x009900b7d9007988 */ /* 0x0003e80008000409 */
[----:B------:R-:W5:Y:S01]  /*5d80*/  @P3 LDG.E.U16 R192, desc[UR20][R176.64] ;  /* 0x00000014b0c03981 */ /* 0x000f62000c1e1500 */
[----:B0-----:R-:W-:-:S03]  /*5d90*/  PRMT R179, RZ, 0x7610, R179 ;  /* 0x00007610ffb37816 */ /* 0x001fc600000000b3 */
[----:B------:R0:W-:Y:S01]  /*5da0*/  STS.U16 [R217+UR9+0x9d00], R182 ;  /* 0x009d00b6d9007988 */ /* 0x0001e20008000409 */
[----:B------:R-:W-:-:S03]  /*5db0*/  PRMT R27, RZ, 0x7610, R27 ;  /* 0x00007610ff1b7816 */ /* 0x000fc6000000001b */
[----:B------:R-:W5:Y:S01]  /*5dc0*/  @P2 LDG.E.U16 R193, desc[UR20][R86.64] ;  /* 0x0000001456c12981 */ /* 0x000f62000c1e1500 */
[----:B-1----:R-:W-:-:S03]  /*5dd0*/  PRMT R183, RZ, 0x7610, R183 ;  /* 0x00007610ffb77816 */ /* 0x002fc600000000b7 */
[----:B------:R1:W-:Y:S01]  /*5de0*/  STS.U16 [R217+UR9+0x8100], R181 ;  /* 0x008100b5d9007988 */ /* 0x0003e20008000409 */
[----:B------:R-:W-:-:S03]  /*5df0*/  PRMT R26, RZ, 0x7610, R26 ;  /* 0x00007610ff1a7816 */ /* 0x000fc6000000001a */
[----:B------:R-:W5:Y:S01]  /*5e00*/  @P0 LDG.E.U16 R194, desc[UR20][R74.64] ;  /* 0x000000144ac20981 */ /* 0x000f62000c1e1500 */
[----:B0-----:R-:W-:Y:S02]  /*5e10*/  PRMT R182, RZ, 0x7610, R182 ;  /* 0x00007610ffb67816 */ /* 0x001fe400000000b6 */
[----:B------:R-:W-:Y:S01]  /*5e20*/  PRMT R25, RZ, 0x7610, R25 ;  /* 0x00007610ff197816 */ /* 0x000fe20000000019 */
[----:B----4-:R0:W-:Y:S01]  /*5e30*/  STS.U16 [R216+UR9+0x8600], R180 ;  /* 0x008600b4d8007988 */ /* 0x0101e20008000409 */
[----:B------:R-:W-:Y:S02]  /*5e40*/  PRMT R85, RZ, 0x7610, R85 ;  /* 0x00007610ff557816 */ /* 0x000fe40000000055 */
[----:B-1----:R-:W-:Y:S01]  /*5e50*/  PRMT R181, RZ, 0x7610, R181 ;  /* 0x00007610ffb57816 */ /* 0x002fe200000000b5 */
[----:B------:R-:W4:Y:S01]  /*5e60*/  @P0 LDG.E.U16 R195, desc[UR20][R76.64] ;  /* 0x000000144cc30981 */ /* 0x000f22000c1e1500 */
[----:B------:R-:W-:Y:S02]  /*5e70*/  PRMT R185, RZ, 0x7610, R185 ;  /* 0x00007610ffb97816 */ /* 0x000fe400000000b9 */
[----:B------:R-:W-:Y:S01]  /*5e80*/  PRMT R186, RZ, 0x7610, R186 ;  /* 0x00007610ffba7816 */ /* 0x000fe200000000ba */
[----:B------:R-:W4:Y:S01]  /*5e90*/  @P0 LDG.E.U16 R183, desc[UR20][R34.64] ;  /* 0x0000001422b70981 */ /* 0x000f22000c1e1500 */
[----:B------:R-:W-:-:S02]  /*5ea0*/  PRMT R187, RZ, 0x7610, R187 ;  /* 0x00007610ffbb7816 */ /* 0x000fc400000000bb */
[----:B0-----:R-:W-:Y:S01]  /*5eb0*/  PRMT R180, RZ, 0x7610, R180 ;  /* 0x00007610ffb47816 */ /* 0x001fe200000000b4 */
[----:B------:R-:W4:Y:S01]  /*5ec0*/  @P0 LDG.E.U16 R182, desc[UR20][R32.64] ;  /* 0x0000001420b60981 */ /* 0x000f22000c1e1500 */
[----:B------:R-:W-:Y:S02]  /*5ed0*/  PRMT R188, RZ, 0x7610, R188 ;  /* 0x00007610ffbc7816 */ /* 0x000fe400000000bc */
[----:B------:R-:W-:Y:S01]  /*5ee0*/  PRMT R202, RZ, 0x7610, R202 ;  /* 0x00007610ffca7816 */ /* 0x000fe200000000ca */
[----:B------:R-:W4:Y:S01]  /*5ef0*/  @P0 LDG.E.U16 R181, desc[UR20][R38.64] ;  /* 0x0000001426b50981 */ /* 0x000f22000c1e1500 */
[----:B------:R-:W-:Y:S02]  /*5f00*/  PRMT R203, RZ, 0x7610, R203 ;  /* 0x00007610ffcb7816 */ /* 0x000fe400000000cb */
[----:B------:R-:W-:Y:S01]  /*5f10*/  PRMT R204, RZ, 0x7610, R204 ;  /* 0x00007610ffcc7816 */ /* 0x000fe200000000cc */
[----:B------:R-:W4:Y:S01]  /*5f20*/  @P0 LDG.E.U16 R180, desc[UR20][R42.64] ;  /* 0x000000142ab40981 */ /* 0x000f22000c1e1500 */
[----:B------:R-:W-:-:S02]  /*5f30*/  PRMT R205, RZ, 0x7610, R205 ;  /* 0x00007610ffcd7816 */ /* 0x000fc400000000cd */
[----:B------:R-:W-:Y:S01]  /*5f40*/  PRMT R206, RZ, 0x7610, R206 ;  /* 0x00007610ffce7816 */ /* 0x000fe200000000ce */
[----:B------:R-:W4:Y:S01]  /*5f50*/  @P0 LDG.E.U16 R179, desc[UR20][R46.64] ;  /* 0x000000142eb30981 */ /* 0x000f22000c1e1500 */
[----:B------:R-:W-:Y:S02]  /*5f60*/  PRMT R207, RZ, 0x7610, R207 ;  /* 0x00007610ffcf7816 */ /* 0x000fe400000000cf */
[----:B------:R-:W-:Y:S01]  /*5f70*/  PRMT R208, RZ, 0x7610, R208 ;  /* 0x00007610ffd07816 */ /* 0x000fe200000000d0 */
[----:B------:R-:W4:Y:S01]  /*5f80*/  @P0 LDG.E.U16 R27, desc[UR20][R50.64] ;  /* 0x00000014321b0981 */ /* 0x000f22000c1e1500 */
[----:B------:R-:W-:-:S03]  /*5f90*/  PRMT R209, RZ, 0x7610, R209 ;  /* 0x00007610ffd17816 */ /* 0x000fc600000000d1 */
[----:B------:R-:W4:Y:S01]  /*5fa0*/  @P0 LDG.E.U16 R26, desc[UR20][R54.64] ;  /* 0x00000014361a0981 */ /* 0x000f22000c1e1500 */
[----:B------:R-:W-:-:S03]  /*5fb0*/  PRMT R210, RZ, 0x7610, R210 ;  /* 0x00007610ffd27816 */ /* 0x000fc600000000d2 */
[----:B------:R-:W4:Y:S04]  /*5fc0*/  @P0 LDG.E.U16 R25, desc[UR20][R58.64] ;  /* 0x000000143a190981 */ /* 0x000f28000c1e1500 */
        /* <DEDUP_REMOVED lines=13> */
[----:B------:R-:W4:Y:S01]  /*60a0*/  @P0 LDG.E.U16 R210, desc[UR20][R60.64] ;  /* 0x000000143cd20981 */ /* 0x000f22000c1e1500 */
[----:B------:R-:W-:-:S03]  /*60b0*/  LOP3.LUT R215, R2, 0x60, RZ, 0x3c, !PT ;  /* 0x0000006002d77812 */ /* 0x000fc600078e3cff */
[----:B------:R0:W-:Y:S04]  /*60c0*/  STS.U16 [R216+UR9+0x8a00], R196 ;  /* 0x008a00c4d8007988 */ /* 0x0001e80008000409 */
[----:B------:R-:W-:Y:S04]  /*60d0*/  STS.U16 [R216+UR9+0x8e00], R178 ;  /* 0x008e00b2d8007988 */ /* 0x000fe80008000409 */
[----:B------:R1:W-:Y:S01]  /*60e0*/  STS.U16 [R216+UR9+0x9200], R197 ;  /* 0x009200c5d8007988 */ /* 0x0003e20008000409 */
[----:B------:R-:W-:Y:S02]  /*60f0*/  PRMT R211, RZ, 0x7610, R211 ;  /* 0x00007610ffd37816 */ /* 0x000fe400000000d3 */
[----:B0-----:R-:W-:-:S04]  /*6100*/  PRMT R196, RZ, 0x7610, R196 ;  /* 0x00007610ffc47816 */ /* 0x001fc800000000c4 */
[----:B------:R-:W4:Y:S01]  /*6110*/  @P0 LDG.E.U16 R211, desc[UR20][R64.64] ;  /* 0x0000001440d30981 */ /* 0x000f22000c1e1500 */
[----:B-1----:R-:W-:-:S03]  /*6120*/  PRMT R197, RZ, 0x7610, R197 ;  /* 0x00007610ffc57816 */ /* 0x002fc600000000c5 */
[----:B------:R-:W4:Y:S04]  /*6130*/  @P0 LDG.E.U16 R196, desc[UR20][R148.64] ;  /* 0x0000001494c40981 */ /* 0x000f28000c1e1500 */
[----:B------:R0:W-:Y:S04]  /*6140*/  STS.U16 [R216+UR9+0x9600], R199 ;  /* 0x009600c7d8007988 */ /* 0x0001e80008000409 */
[----:B------:R-:W4:Y:S04]  /*6150*/  @P0 LDG.E.U16 R197, desc[UR20][R154.64] ;  /* 0x000000149ac50981 */ /* 0x000f28000c1e1500 */
[----:B------:R1:W-:Y:S01]  /*6160*/  STS.U16 [R216+UR9+0x9a00], R201 ;  /* 0x009a00c9d8007988 */ /* 0x0003e20008000409 */
[----:B0-----:R-:W-:-:S06]  /*6170*/  PRMT R199, RZ, 0x7610, R199 ;  /* 0x00007610ffc77816 */ /* 0x001fcc00000000c7 */
[----:B------:R-:W4:Y:S04]  /*6180*/  @P0 LDG.E.U16 R199, desc[UR20][R166.64] ;  /* 0x00000014a6c70981 */ /* 0x000f28000c1e1500 */
[----:B------:R0:W-:Y:S01]  /*6190*/  STS.U16 [R216+UR9+0x9e00], R24 ;  /* 0x009e0018d8007988 */ /* 0x0001e20008000409 */
[----:B-1----:R-:W-:-:S06]  /*61a0*/  PRMT R201, RZ, 0x7610, R201 ;  /* 0x00007610ffc97816 */ /* 0x002fcc00000000c9 */
[----:B------:R-:W4:Y:S01]  /*61b0*/  @P0 LDG.E.U16 R201, desc[UR20][R98.64] ;  /* 0x0000001462c90981 */ /* 0x000f22000c1e1500 */
[----:B0-----:R-:W-:Y:S02]  /*61c0*/  PRMT R24, RZ, 0x7610, R24 ;  /* 0x00007610ff187816 */ /* 0x001fe40000000018 */
[----:B------:R-:W-:-:S04]  /*61d0*/  PRMT R178, RZ, 0x7610, R178 ;  /* 0x00007610ffb27816 */ /* 0x000fc800000000b2 */
[----:B------:R-:W4:Y:S04]  /*61e0*/  @P0 LDG.E.U16 R24, desc[UR20][R144.64] ;  /* 0x0000001490180981 */ /* 0x000f28000c1e1500 */
[----:B------:R-:W4:Y:S04]  /*61f0*/  @P0 LDG.E.U16 R178, desc[UR20][R96.64] ;  /* 0x0000001460b20981 */ /* 0x000f28000c1e1500 */
[----:B---3--:R-:W-:Y:S04]  /*6200*/  STS.U16 [R216+UR9+0x8200], R184 ;  /* 0x008200b8d8007988 */ /* 0x008fe80008000409 */
[----:B------:R0:W-:Y:S04]  /*6210*/  STS.U16 [R215+UR9+0x8b00], R19 ;  /* 0x008b0013d7007988 */ /* 0x0001e80008000409 */
[----:B------:R1:W-:Y:S04]  /*6220*/  STS.U16 [R215+UR9+0x9300], R198 ;  /* 0x009300c6d7007988 */ /* 0x0003e80008000409 */
[----:B------:R3:W-:Y:S01]  /*6230*/  STS.U16 [R215+UR9+0x9b00], R200 ;  /* 0x009b00c8d7007988 */ /* 0x0007e20008000409 */
[----:B0-----:R-:W-:-:S02]  /*6240*/  PRMT R19, RZ, 0x7610, R19 ;  /* 0x00007610ff137816 */ /* 0x001fc40000000013 */
[----:B-1----:R-:W-:-:S04]  /*6250*/  PRMT R198, RZ, 0x7610, R198 ;  /* 0x00007610ffc67816 */ /* 0x002fc800000000c6 */
[----:B------:R-:W4:Y:S01]  /*6260*/  @P0 LDG.E.U16 R19, desc[UR20][R130.64] ;  /* 0x0000001482130981 */ /* 0x000f22000c1e1500 */
[----:B---3--:R-:W-:-:S03]  /*6270*/  PRMT R200, RZ, 0x7610, R200 ;  /* 0x00007610ffc87816 */ /* 0x008fc600000000c8 */
[----:B------:R-:W3:Y:S04]  /*6280*/  @P0 LDG.E.U16 R198, desc[UR20][R160.64] ;  /* 0x00000014a0c60981 */ /* 0x000ee8000c1e1500 */
[----:B------:R-:W3:Y:S04]  /*6290*/  @P0 LDG.E.U16 R200, desc[UR20][R94.64] ;  /* 0x000000145ec80981 */ /* 0x000ee8000c1e1500 */
[----:B--2---:R-:W-:Y:S04]  /*62a0*/  STS.U16 [R215+UR9+0x8300], R189 ;  /* 0x008300bdd7007988 */ /* 0x004fe80008000409 */
[----:B-----5:R-:W-:Y:S04]  /*62b0*/  STS.U16 [R215+UR9+0x8700], R190 ;  /* 0x008700bed7007988 */ /* 0x020fe80008000409 */
[----:B------:R-:W-:Y:S04]  /*62c0*/  STS.U16 [R215+UR9+0x8f00], R191 ;  /* 0x008f00bfd7007988 */ /* 0x000fe80008000409 */
[----:B------:R-:W-:Y:S04]  /*62d0*/  STS.U16 [R215+UR9+0x9700], R192 ;  /* 0x009700c0d7007988 */ /* 0x000fe80008000409 */
[----:B------:R-:W-:Y:S04]  /*62e0*/  STS.U16 [R215+UR9+0x9f00], R193 ;  /* 0x009f00c1d7007988 */ /* 0x000fe80008000409 */
[----:B------:R0:W-:Y:S04]  /*62f0*/  STS.U16 [R2+UR9+0x3400], R194 ;  /* 0x003400c202007988 */ /* 0x0001e80008000409 */
[----:B----4-:R1:W-:Y:S01]  /*6300*/  STS.U16 [R2+UR9+0x3800], R195 ;  /* 0x003800c302007988 */ /* 0x0103e20008000409 */
[----:B0-----:R-:W-:-:S03]  /*6310*/  PRMT R194, RZ, 0x7610, R194 ;  /* 0x00007610ffc27816 */ /* 0x001fc600000000c2 */
[----:B------:R-:W-:Y:S04]  /*6320*/  STS.U16 [R2+UR9], R183 ;  /* 0x000000b702007988 */ /* 0x000fe80008000409 */
[----:B------:R-:W2:Y:S01]  /*6330*/  @P0 LDG.E.U16 R194, desc[UR20][R136.64] ;  /* 0x0000001488c20981 */ /* 0x000ea2000c1e1500 */
[----:B-1----:R-:W-:-:S03]  /*6340*/  PRMT R195, RZ, 0x7610, R195 ;  /* 0x00007610ffc37816 */ /* 0x002fc600000000c3 */
[----:B------:R-:W-:Y:S04]  /*6350*/  STS.U16 [R2+UR9+0x400], R182 ;  /* 0x000400b602007988 */ /* 0x000fe80008000409 */
        /* <DEDUP_REMOVED lines=11> */
[----:B------:R0:W-:Y:S04]  /*6410*/  STS.U16 [R2+UR9+0x3c00], R202 ;  /* 0x003c00ca02007988 */ /* 0x0001e80008000409 */
[----:B------:R-:W4:Y:S04]  /*6420*/  @P0 LDG.E.U16 R195, desc[UR20][R142.64] ;  /* 0x000000148ec30981 */ /* 0x000f28000c1e1500 */
[----:B------:R1:W-:Y:S01]  /*6430*/  STS.U16 [R217+UR9+0x100], R203 ;  /* 0x000100cbd9007988 */ /* 0x0003e20008000409 */
[----:B0-----:R-:W-:-:S03]  /*6440*/  PRMT R202, RZ, 0x7610, R202 ;  /* 0x00007610ffca7816 */ /* 0x001fc600000000ca */
[----:B------:R0:W-:Y:S04]  /*6450*/  STS.U16 [R217+UR9+0x500], R204 ;  /* 0x000500ccd9007988 */ /* 0x0001e80008000409 */
[----:B------:R5:W-:Y:S01]  /*6460*/  STS.U16 [R217+UR9+0x900], R205 ;  /* 0x000900cdd9007988 */ /* 0x000be20008000409 */
[----:B-1----:R-:W-:-:S03]  /*6470*/  PRMT R203, RZ, 0x7610, R203 ;  /* 0x00007610ffcb7816 */ /* 0x002fc600000000cb */
[----:B------:R1:W-:Y:S01]  /*6480*/  STS.U16 [R217+UR9+0xd00], R206 ;  /* 0x000d00ced9007988 */ /* 0x0003e20008000409 */
[----:B0-----:R-:W-:-:S03]  /*6490*/  PRMT R204, RZ, 0x7610, R204 ;  /* 0x00007610ffcc7816 */ /* 0x001fc600000000cc */
[----:B------:R0:W-:Y:S01]  /*64a0*/  STS.U16 [R217+UR9+0x1100], R207 ;  /* 0x001100cfd9007988 */ /* 0x0001e20008000409 */
[----:B-----5:R-:W-:-:S03]  /*64b0*/  PRMT R205, RZ, 0x7610, R205 ;  /* 0x00007610ffcd7816 */ /* 0x020fc600000000cd */
[----:B------:R5:W-:Y:S01]  /*64c0*/  STS.U16 [R217+UR9+0x1500], R208 ;  /* 0x001500d0d9007988 */ /* 0x000be20008000409 */
[----:B-1----:R-:W-:-:S03]  /*64d0*/  PRMT R206, RZ, 0x7610, R206 ;  /* 0x00007610ffce7816 */ /* 0x002fc600000000ce */
[----:B------:R1:W-:Y:S01]  /*64e0*/  STS.U16 [R217+UR9+0x1900], R209 ;  /* 0x001900d1d9007988 */ /* 0x0003e20008000409 */
[----:B0-----:R-:W-:-:S03]  /*64f0*/  PRMT R207, RZ, 0x7610, R207 ;  /* 0x00007610ffcf7816 */ /* 0x001fc600000000cf */
[----:B------:R-:W3:Y:S01]  /*6500*/  @P0 LDG.E.U16 R202, desc[UR20][R102.64] ;  /* 0x0000001466ca0981 */ /* 0x000ee2000c1e1500 */
[----:B-----5:R-:W-:-:S03]  /*6510*/  PRMT R208, RZ, 0x7610, R208 ;  /* 0x00007610ffd07816 */ /* 0x020fc600000000d0 */
[----:B------:R0:W-:Y:S01]  /*6520*/  STS.U16 [R217+UR9+0x1d00], R210 ;  /* 0x001d00d2d9007988 */ /* 0x0001e20008000409 */
[----:B-1----:R-:W-:-:S03]  /*6530*/  PRMT R209, RZ, 0x7610, R209 ;  /* 0x00007610ffd17816 */ /* 0x002fc600000000d1 */
[----:B------:R-:W5:Y:S01]  /*6540*/  @P0 LDG.E.U16 R203, desc[UR20][R106.64] ;  /* 0x000000146acb0981 */ /* 0x000f62000c1e1500 */
[----:B------:R-:W-:-:S03]  /*6550*/  PRMT R25, RZ, 0x7610, R25 ;  /* 0x00007610ff197816 */ /* 0x000fc60000000019 */
[----:B------:R-:W5:Y:S01]  /*6560*/  @P0 LDG.E.U16 R204, desc[UR20][R110.64] ;  /* 0x000000146ecc0981 */ /* 0x000f62000c1e1500 */
[----:B0-----:R-:W-:-:S03]  /*6570*/  PRMT R210, RZ, 0x7610, R210 ;  /* 0x00007610ffd27816 */ /* 0x001fc600000000d2 */
[----:B------:R-:W5:Y:S01]  /*6580*/  @P0 LDG.E.U16 R205, desc[UR20][R114.64] ;  /* 0x0000001472cd0981 */ /* 0x000f62000c1e1500 */
[----:B------:R-:W-:-:S03]  /*6590*/  PRMT R26, RZ, 0x7610, R26 ;  /* 0x00007610ff1a7816 */ /* 0x000fc6000000001a */
        /* <DEDUP_REMOVED lines=17> */
[----:B------:R-:W-:Y:S02]  /*66b0*/  PRMT R185, RZ, 0x7610, R185 ;  /* 0x00007610ffb97816 */ /* 0x000fe400000000b9 */
[----:B------:R-:W-:Y:S01]  /*66c0*/  PRMT R186, RZ, 0x7610, R186 ;  /* 0x00007610ffba7816 */ /* 0x000fe200000000ba */
        /* <DEDUP_REMOVED lines=12> */
[----:B------:R-:W5:Y:S04]  /*6790*/  @P0 LDG.E.U16 R185, desc[UR20][R124.64] ;  /* 0x000000147cb90981 */ /* 0x000f68000c1e1500 */
[----:B------:R-:W5:Y:S04]  /*67a0*/  @P0 LDG.E.U16 R186, desc[UR20][R128.64] ;  /* 0x0000001480ba0981 */ /* 0x000f68000c1e1500 */
[----:B------:R-:W5:Y:S04]  /*67b0*/  @P0 LDG.E.U16 R187, desc[UR20][R134.64] ;  /* 0x0000001486bb0981 */ /* 0x000f68000c1e1500 */
[----:B------:R-:W5:Y:S04]  /*67c0*/  @P0 LDG.E.U16 R188, desc[UR20][R140.64] ;  /* 0x000000148cbc0981 */ /* 0x000f68000c1e1500 */
[----:B------:R-:W5:Y:S04]  /*67d0*/  @P0 LDG.E.U16 R189, desc[UR20][R146.64] ;  /* 0x0000001492bd0981 */ /* 0x000f68000c1e1500 */
[----:B------:R-:W5:Y:S04]  /*67e0*/  @P0 LDG.E.U16 R190, desc[UR20][R152.64] ;  /* 0x0000001498be0981 */ /* 0x000f68000c1e1500 */
[----:B------:R-:W5:Y:S01]  /*67f0*/  @P0 LDG.E.U16 R191, desc[UR20][R158.64] ;  /* 0x000000149ebf0981 */ /* 0x000f62000c1e1500 */
[----:B------:R-:W-:-:S03]  /*6800*/  PRMT R193, RZ, 0x7610, R193 ;  /* 0x00007610ffc17816 */ /* 0x000fc600000000c1 */
[----:B------:R-:W5:Y:S04]  /*6810*/  @P0 LDG.E.U16 R192, desc[UR20][R164.64] ;  /* 0x00000014a4c00981 */ /* 0x000f68000c1e1500 */
[----:B------:R-:W5:Y:S04]  /*6820*/  @P0 LDG.E.U16 R193, desc[UR20][R92.64] ;  /* 0x000000145cc10981 */ /* 0x000f68000c1e1500 */
[----:B------:R-:W-:Y:S01]  /*6830*/  STS.U16 [R217+UR9+0x2100], R211 ;  /* 0x002100d3d9007988 */ /* 0x000fe20008000409 */
[-C--:B------:R-:W-:Y:S02]  /*6840*/  LEA R227, P2, R23, R84.reuse, 0x1 ;  /* 0x0000005417e37211 */ /* 0x080fe400078408ff */
[----:B------:R-:W-:Y:S01]  /*6850*/  LEA R229, P3, R28, R84, 0x1 ;  /* 0x000000541ce57211 */ /* 0x000fe200078608ff */
[----:B------:R0:W-:Y:S02]  /*6860*/  STS.U16 [R217+UR9+0x2500], R19 ;  /* 0x00250013d9007988 */ /* 0x0001e40008000409 */
[----:B0-----:R-:W-:-:S04]  /*6870*/  SHF.R.S32.HI R19, RZ, 0x1f, R82 ;  /* 0x0000001fff137819 */ /* 0x001fc80000011452 */
[----:B------:R-:W-:Y:S01]  /*6880*/  SHF.L.U64.HI R19, R82, 0x1, R19 ;  /* 0x0000000152137819 */ /* 0x000fe20000010213 */
[----:B------:R-:W-:Y:S01]  /*6890*/  IMAD R82, R12, R20, RZ ;  /* 0x000000140c527224 */ /* 0x000fe200078e02ff */
[----:B--2---:R-:W-:Y:S04]  /*68a0*/  STS.U16 [R217+UR9+0x2900], R194 ;  /* 0x002900c2d9007988 */ /* 0x004fe80008000409 */
[----:B----4-:R-:W-:Y:S04]  /*68b0*/  STS.U16 [R217+UR9+0x2d00], R195 ;  /* 0x002d00c3d9007988 */ /* 0x010fe80008000409 */
[----:B------:R-:W-:Y:S04]  /*68c0*/  STS.U16 [R217+UR9+0x3100], R196 ;  /* 0x003100c4d9007988 */ /* 0x000fe80008000409 */
[----:B------:R-:W-:Y:S04]  /*68d0*/  STS.U16 [R217+UR9+0x3500], R197 ;  /* 0x003500c5d9007988 */ /* 0x000fe80008000409 */
[----:B---3--:R-:W-:Y:S04]  /*68e0*/  STS.U16 [R217+UR9+0x3900], R198 ;  /* 0x003900c6d9007988 */ /* 0x008fe80008000409 */
[----:B------:R-:W-:Y:S04]  /*68f0*/  STS.U16 [R217+UR9+0x3d00], R199 ;  /* 0x003d00c7d9007988 */ /* 0x000fe80008000409 */
[----:B------:R-:W-:Y:S04]  /*6900*/  STS.U16 [R216+UR9+0x200], R200 ;  /* 0x000200c8d8007988 */ /* 0x000fe80008000409 */
[----:B------:R-:W-:Y:S04]  /*6910*/  STS.U16 [R216+UR9+0x600], R201 ;  /* 0x000600c9d8007988 */ /* 0x000fe80008000409 */
[----:B------:R-:W-:Y:S04]  /*6920*/  STS.U16 [R216+UR9+0xa00], R202 ;  /* 0x000a00cad8007988 */ /* 0x000fe80008000409 */
[----:B-----5:R-:W-:Y:S04]  /*6930*/  STS.U16 [R216+UR9+0xe00], R203 ;  /* 0x000e00cbd8007988 */ /* 0x020fe80008000409 */
        /* <DEDUP_REMOVED lines=8> */
[----:B------:R1:W-:Y:S04]  /*69c0*/  STS.U16 [R216+UR9+0x3200], R25 ;  /* 0x00320019d8007988 */ /* 0x0003e80008000409 */
[----:B------:R-:W-:Y:S01]  /*69d0*/  STS.U16 [R216+UR9+0x3600], R26 ;  /* 0x0036001ad8007988 */ /* 0x000fe20008000409 */
[----:B0-----:R-:W-:-:S03]  /*69e0*/  SHF.R.S32.HI R24, RZ, 0x1f, R23 ;  /* 0x0000001fff187819 */ /* 0x001fc60000011417 */
[----:B------:R-:W-:Y:S01]  /*69f0*/  STS.U16 [R216+UR9+0x3a00], R27 ;  /* 0x003a001bd8007988 */ /* 0x000fe20008000409 */
[----:B-1----:R-:W-:-:S03]  /*6a00*/  SHF.R.S32.HI R25, RZ, 0x1f, R28 ;  /* 0x0000001fff197819 */ /* 0x002fc6000001141c */
[----:B------:R0:W-:Y:S01]  /*6a10*/  STS.U16 [R216+UR9+0x3e00], R85 ;  /* 0x003e0055d8007988 */ /* 0x0001e20008000409 */
[-C--:B------:R-:W-:Y:S02]  /*6a20*/  LEA.HI.X R232, R23, R19.reuse, R24, 0x1, P2 ;  /* 0x0000001317e87211 */ /* 0x080fe400010f0c18 */
[-C--:B------:R-:W-:Y:S01]  /*6a30*/  LEA.HI.X R233, R28, R19.reuse, R25, 0x1, P3 ;  /* 0x000000131ce97211 */ /* 0x080fe200018f0c19 */
[----:B------:R-:W-:Y:S01]  /*6a40*/  STS.U16 [R215+UR9+0x300], R178 ;  /* 0x000300b2d7007988 */ /* 0x000fe20008000409 */
[----:B------:R-:W-:Y:S02]  /*6a50*/  SHF.R.S32.HI R24, RZ, 0x1f, R81 ;  /* 0x0000001fff187819 */ /* 0x000fe40000011451 */
[C---:B------:R-:W-:Y:S01]  /*6a60*/  LEA R228, P3, R81.reuse, R84, 0x1 ;  /* 0x0000005451e47211 */ /* 0x040fe200078608ff */
[----:B------:R-:W-:Y:S04]  /*6a70*/  STS.U16 [R215+UR9+0x700], R179 ;  /* 0x000700b3d7007988 */ /* 0x000fe80008000409 */
[----:B------:R-:W-:Y:S01]  /*6a80*/  STS.U16 [R215+UR9+0xb00], R180 ;  /* 0x000b00b4d7007988 */ /* 0x000fe20008000409 */
[----:B------:R-:W-:-:S03]  /*6a90*/  LEA.HI.X R230, R81, R19, R24, 0x1, P3 ;  /* 0x0000001351e67211 */ /* 0x000fc600018f0c18 */
[----:B------:R-:W-:Y:S01]  /*6aa0*/  STS.U16 [R215+UR9+0xf00], R181 ;  /* 0x000f00b5d7007988 */ /* 0x000fe20008000409 */
[----:B------:R-:W-:-:S03]  /*6ab0*/  SHF.R.S32.HI R24, RZ, 0x1f, R80 ;  /* 0x0000001fff187819 */ /* 0x000fc60000011450 */
[----:B------:R-:W-:Y:S01]  /*6ac0*/  STS.U16 [R215+UR9+0x1300], R182 ;  /* 0x001300b6d7007988 */ /* 0x000fe20008000409 */
[----:B------:R-:W-:-:S03]  /*6ad0*/  LEA R226, P3, R80, R84, 0x1 ;  /* 0x0000005450e27211 */ /* 0x000fc600078608ff */
[----:B------:R-:W-:Y:S04]  /*6ae0*/  STS.U16 [R215+UR9+0x1700], R183 ;  /* 0x001700b7d7007988 */ /* 0x000fe80008000409 */
[----:B------:R-:W-:Y:S01]  /*6af0*/  STS.U16 [R215+UR9+0x1b00], R184 ;  /* 0x001b00b8d7007988 */ /* 0x000fe20008000409 */
[----:B------:R-:W-:-:S03]  /*6b00*/  SHF.R.S32.HI R23, RZ, 0x1f, R29 ;  /* 0x0000001fff177819 */ /* 0x000fc6000001141d */
[----:B------:R-:W-:Y:S01]  /*6b10*/  STS.U16 [R215+UR9+0x1f00], R185 ;  /* 0x001f00b9d7007988 */ /* 0x000fe20008000409 */
[----:B------:R-:W-:-:S03]  /*6b20*/  LEA R224, P2, R29, R84, 0x1 ;  /* 0x000000541de07211 */ /* 0x000fc600078408ff */
[----:B------:R-:W-:Y:S01]  /*6b30*/  STS.U16 [R215+UR9+0x2300], R186 ;  /* 0x002300bad7007988 */ /* 0x000fe20008000409 */
[-C--:B------:R-:W-:Y:S01]  /*6b40*/  LEA.HI.X R223, R80, R19.reuse, R24, 0x1, P3 ;  /* 0x0000001350df7211 */ /* 0x080fe200018f0c18 */
[----:B------:R-:W-:Y:S02]  /*6b50*/  IMAD R24, R213, R20, RZ ;  /* 0x00000014d5187224 */ /* 0x000fe400078e02ff */
[----:B------:R-:W-:Y:S04]  /*6b60*/  STS.U16 [R215+UR9+0x2700], R187 ;  /* 0x002700bbd7007988 */ /* 0x000fe80008000409 */
[----:B------:R-:W-:Y:S01]  /*6b70*/  STS.U16 [R215+UR9+0x2b00], R188 ;  /* 0x002b00bcd7007988 */ /* 0x000fe20008000409 */
[----:B------:R-:W-:-:S03]  /*6b80*/  LEA.HI.X R231, R29, R19, R23, 0x1, P2 ;  /* 0x000000131de77211 */ /* 0x000fc600010f0c17 */
[----:B------:R-:W-:Y:S01]  /*6b90*/  STS.U16 [R215+UR9+0x2f00], R189 ;  /* 0x002f00bdd7007988 */ /* 0x000fe20008000409 */
[----:B------:R-:W-:-:S03]  /*6ba0*/  SHF.R.S32.HI R23, RZ, 0x1f, R83 ;  /* 0x0000001fff177819 */ /* 0x000fc60000011453 */
[----:B------:R1:W-:Y:S01]  /*6bb0*/  STS.U16 [R215+UR9+0x3300], R190 ;  /* 0x003300bed7007988 */ /* 0x0003e20008000409 */
[C---:B------:R-:W-:Y:S01]  /*6bc0*/  LEA R222, P2, R83.reuse, R84, 0x1 ;  /* 0x0000005453de7211 */ /* 0x040fe200078408ff */
[----:B0-----:R-:W-:Y:S02]  /*6bd0*/  IMAD R85, R214, R20, RZ ;  /* 0x00000014d6557224 */ /* 0x001fe400078e02ff */
[----:B------:R-:W-:Y:S04]  /*6be0*/  STS.U16 [R215+UR9+0x3700], R191 ;  /* 0x003700bfd7007988 */ /* 0x000fe80008000409 */
[----:B------:R0:W-:Y:S01]  /*6bf0*/  STS.U16 [R215+UR9+0x3b00], R192 ;  /* 0x003b00c0d7007988 */ /* 0x0001e20008000409 */
[----:B------:R-:W-:Y:S01]  /*6c00*/  LEA.HI.X R225, R83, R19, R23, 0x1, P2 ;  /* 0x0000001353e17211 */ /* 0x000fe200010f0c17 */
[----:B-1----:R-:W-:-:S02]  /*6c10*/  IMAD.SHL.U32 R190, R85, 0x2, RZ ;  /* 0x0000000255be7824 */ /* 0x002fc400078e00ff */
[----:B------:R-:W-:Y:S02]  /*6c20*/  IMAD R83, R3, R20, RZ ;  /* 0x0000001403537224 */ /* 0x000fe400078e02ff */
[C---:B0-----:R-:W-:Y:S02]  /*6c30*/  IMAD.SHL.U32 R192, R24.reuse, 0x2, RZ ;  /* 0x0000000218c07824 */ /* 0x041fe400078e00ff */
[----:B------:R-:W-:-:S03]  /*6c40*/  IMAD.HI R24, R24, 0x2, RZ ;  /* 0x0000000218187827 */ /* 0x000fc600078e02ff */
[--C-:B------:R-:W-:Y:S01]  /*6c50*/  IADD3 R192, P4, P5, R192, UR16, R84.reuse ;  /* 0x00000010c0c07c10 */ /* 0x100fe2000fd9e054 */
[----:B------:R-:W-:Y:S02]  /*6c60*/  IMAD.SHL.U32 R196, R82, 0x2, RZ ;  /* 0x0000000252c47824 */ /* 0x000fe400078e00ff */
[----:B------:R-:W-:Y:S01]  /*6c70*/  IMAD R80, R5, R20, RZ ;  /* 0x0000001405507224 */ /* 0x000fe200078e02ff */
[----:B------:R0:W-:Y:S01]  /*6c80*/  STS.U16 [R215+UR9+0x3f00], R193 ;  /* 0x003f00c1d7007988 */ /* 0x0001e20008000409 */
[----:B------:R-:W-:Y:S01]  /*6c90*/  IMAD.HI R85, R85, 0x2, RZ ;  /* 0x0000000255557827 */ /* 0x000fe200078e02ff */
[----:B------:R-:W-:Y:S02]  /*6ca0*/  IADD3 R190, P2, P3, R190, UR16, R84 ;  /* 0x00000010bebe7c10 */ /* 0x000fe4000fb5e054 */
[----:B------:R-:W-:Y:S01]  /*6cb0*/  ISETP.NE.U32.AND P0, PT, R212, RZ, PT ;  /* 0x000000ffd400720c */ /* 0x000fe20003f05070 */
[----:B------:R-:W-:Y:S02]  /*6cc0*/  IMAD.SHL.U32 R194, R83, 0x2, RZ ;  /* 0x0000000253c27824 */ /* 0x000fe400078e00ff */
[----:B------:R-:W-:Y:S01]  /*6cd0*/  IMAD.HI R82, R82, 0x2, RZ ;  /* 0x0000000252527827 */ /* 0x000fe200078e02ff */
[----:B0-----:R-:W-:-:S03]  /*6ce0*/  IADD3.X R193, PT, PT, R24, UR17, R19, P4, P5 ;  /* 0x0000001118c17c10 */ /* 0x001fc6000a7ea413 */
[-C--:B------:R-:W-:Y:S01]  /*6cf0*/  IMAD R23, R4, R20.reuse, RZ ;  /* 0x0000001404177224 */ /* 0x080fe200078e02ff */
[--C-:B------:R-:W-:Y:S01]  /*6d00*/  IADD3 R196, P4, P5, R196, UR16, R84.reuse ;  /* 0x00000010c4c47c10 */ /* 0x100fe2000fd9e054 */
[----:B------:R-:W-:Y:S02]  /*6d10*/  IMAD.SHL.U32 R200, R80, 0x2, RZ ;  /* 0x0000000250c87824 */ /* 0x000fe400078e00ff */
[----:B------:R-:W-:Y:S01]  /*6d20*/  IMAD R26, R14, R20, RZ ;  /* 0x000000140e1a7224 */ /* 0x000fe200078e02ff */
[--C-:B------:R-:W-:Y:S01]  /*6d30*/  IADD3.X R191, PT, PT, R85, UR17, R19.reuse, P2, P3 ;  /* 0x0000001155bf7c10 */ /* 0x100fe200097e6413 */
[----:B------:R-:W-:Y:S01]  /*6d40*/  IMAD.HI R83, R83, 0x2, RZ ;  /* 0x0000000253537827 */ /* 0x000fe200078e02ff */
[--C-:B------:R-:W-:Y:S01]  /*6d50*/  IADD3 R194, P2, P3, R194, UR16, R84.reuse ;  /* 0x00000010c2c27c10 */ /* 0x100fe2000fb5e054 */
[----:B------:R0:W-:Y:S06]  /*6d60*/  MEMBAR.ALL.CTA ;  /* 0x0000000000007992 */ /* 0x0001ec0000008000 */
[----:B0-----:R-:W0:Y:S01]  /*6d70*/  FENCE.VIEW.ASYNC.S ;  /* 0x00000000000073c6 */ /* 0x001e220000000000 */
[--C-:B------:R-:W-:Y:S01]  /*6d80*/  IADD3.X R197, PT, PT, R82, UR17, R19.reuse, P4, P5 ;  /* 0x0000001152c57c10 */ /* 0x100fe2000a7ea413 */
[----:B------:R-:W-:Y:S01]  /*6d90*/  IMAD.SHL.U32 R198, R23, 0x2, RZ ;  /* 0x0000000217c67824 */ /* 0x000fe200078e00ff */
[----:B------:R-:W-:Y:S01]  /*6da0*/  IADD3 R200, P4, P5, R200, UR16, R84 ;  /* 0x00000010c8c87c10 */ /* 0x000fe2000fd9e054 */
[----:B------:R-:W-:Y:S01]  /*6db0*/  IMAD.HI R80, R80, 0x2, RZ ;  /* 0x0000000250507827 */ /* 0x000fe200078e02ff */
[----:B------:R-:W-:-:S03]  /*6dc0*/  IADD3.X R195, PT, PT, R83, UR17, R19, P2, P3 ;  /* 0x0000001153c37c10 */ /* 0x000fc600097e6413 */
[-C--:B------:R-:W-:Y:S02]  /*6dd0*/  IMAD R81, R13, R20.reuse, RZ ;  /* 0x000000140d517224 */ /* 0x080fe400078e02ff */
[----:B------:R-:W-:Y:S02]  /*6de0*/  IMAD.SHL.U32 R204, R26, 0x2, RZ ;  /* 0x000000021acc7824 */ /* 0x000fe400078e00ff */
[----:B------:R-:W-:Y:S01]  /*6df0*/  IMAD R28, R7, R20, RZ ;  /* 0x00000014071c7224 */ /* 0x000fe200078e02ff */
[--C-:B------:R-:W-:Y:S01]  /*6e00*/  IADD3 R198, P2, P3, R198, UR16, R84.reuse ;  /* 0x00000010c6c67c10 */ /* 0x100fe2000fb5e054 */
[----:B------:R-:W-:Y:S01]  /*6e10*/  IMAD.HI R23, R23, 0x2, RZ ;  /* 0x0000000217177827 */ /* 0x000fe200078e02ff */
[----:B------:R-:W-:Y:S02]  /*6e20*/  IADD3.X R201, PT, PT, R80, UR17, R19, P4, P5 ;  /* 0x0000001150c97c10 */ /* 0x000fe4000a7ea413 */
[----:B------:R-:W-:Y:S01]  /*6e30*/  IADD3 R204, P4, P5, R204, UR16, R84 ;  /* 0x00000010cccc7c10 */ /* 0x000fe2000fd9e054 */
[----:B------:R-:W-:-:S02]  /*6e40*/  IMAD.SHL.U32 R202, R81, 0x2, RZ ;  /* 0x0000000251ca7824 */ /* 0x000fc400078e00ff */
        /* <DEDUP_REMOVED lines=22> */
[----:B------:R-:W-:Y:S02]  /*6fb0*/  IMAD R24, R9, R20, RZ ;  /* 0x0000001409187224 */ /* 0x000fe400078e02ff */
[----:B------:R-:W-:Y:S01]  /*6fc0*/  IMAD.SHL.U32 R80, R23, 0x2, RZ ;  /* 0x0000000217507824 */ /* 0x000fe200078e00ff */
[--C-:B------:R-:W-:Y:S01]  /*6fd0*/  IADD3 R210, P3, P2, R210, UR16, R84.reuse ;  /* 0x00000010d2d27c10 */ /* 0x100fe2000fa7e054 */
[----:B------:R-:W-:Y:S01]  /*6fe0*/  IMAD.HI R25, R25, 0x2, RZ ;  /* 0x0000000219197827 */ /* 0x000fe200078e02ff */
[--C-:B------:R-:W-:Y:S02]  /*6ff0*/  IADD3.X R213, PT, PT, R27, UR17, R19.reuse, P4, P5 ;  /* 0x000000111bd57c10 */ /* 0x100fe4000a7ea413 */
[----:B------:R-:W-:Y:S01]  /*7000*/  IADD3 R80, P4, P5, R80, UR16, R84 ;  /* 0x0000001050507c10 */ /* 0x000fe2000fd9e054 */
[----:B------:R-:W-:Y:S02]  /*7010*/  IMAD.SHL.U32 R214, R24, 0x2, RZ ;  /* 0x0000000218d67824 */ /* 0x000fe400078e00ff */
[----:B------:R-:W-:Y:S01]  /*7020*/  IMAD.HI R23, R23, 0x2, RZ ;  /* 0x0000000217177827 */ /* 0x000fe200078e02ff */
[----:B------:R-:W-:-:S03]  /*7030*/  IADD3.X R211, PT, PT, R25, UR17, R19, P3, P2 ;  /* 0x0000001119d37c10 */ /* 0x000fc60009fe4413 */
[----:B------:R-:W-:Y:S01]  /*7040*/  IMAD R26, R17, R20, RZ ;  /* 0x00000014111a7224 */ /* 0x000fe200078e02ff */
[----:B------:R-:W-:Y:S01]  /*7050*/  IADD3 R214, P3, P2, R214, UR16, R84 ;  /* 0x00000010d6d67c10 */ /* 0x000fe2000fa7e054 */
[----:B------:R-:W-:Y:S01]  /*7060*/  IMAD.HI R24, R24, 0x2, RZ ;  /* 0x0000000218187827 */ /* 0x000fe200078e02ff */
[----:B------:R-:W-:-:S03]  /*7070*/  IADD3.X R81, PT, PT, R23, UR17, R19, P4, P5 ;  /* 0x0000001117517c10 */ /* 0x000fc6000a7ea413 */
[----:B------:R-:W-:Y:S02]  /*7080*/  IMAD.SHL.U32 R82, R26, 0x2, RZ ;  /* 0x000000021a527824 */ /* 0x000fe400078e00ff */
[----:B------:R-:W-:Y:S01]  /*7090*/  IMAD R23, R11, R20, RZ ;  /* 0x000000140b177224 */ /* 0x000fe200078e02ff */
[----:B------:R-:W-:Y:S01]  /*70a0*/  IADD3.X R215, PT, PT, R24, UR17, R19, P3, P2 ;  /* 0x0000001118d77c10 */ /* 0x000fe20009fe4413 */
[----:B------:R-:W-:Y:S01]  /*70b0*/  IMAD.HI R26, R26, 0x2, RZ ;  /* 0x000000021a1a7827 */ /* 0x000fe200078e02ff */
[----:B------:R-:W-:-:S03]  /*70c0*/  IADD3 R82, P3, P2, R82, UR16, R84 ;  /* 0x0000001052527c10 */ /* 0x000fc6000fa7e054 */
[C---:B------:R-:W-:Y:S01]  /*70d0*/  IMAD.SHL.U32 R218, R23.reuse, 0x2, RZ ;  /* 0x0000000217da7824 */ /* 0x040fe200078e00ff */
[--C-:B------:R-:W-:Y:S01]  /*70e0*/  IADD3.X R83, PT, PT, R26, UR17, R19.reuse, P3, P2 ;  /* 0x000000111a537c10 */ /* 0x100fe20009fe4413 */
[-C--:B------:R-:W-:Y:S02]  /*70f0*/  IMAD R25, R10, R20.reuse, RZ ;  /* 0x000000140a197224 */ /* 0x080fe400078e02ff */
[----:B------:R-:W-:Y:S01]  /*7100*/  IMAD.HI R23, R23, 0x2, RZ ;  /* 0x0000000217177827 */ /* 0x000fe200078e02ff */
[----:B0-----:R-:W-:Y:S01]  /*7110*/  BAR.SYNC.DEFER_BLOCKING 0x0 ;  /* 0x0000000000007b1d */ /* 0x001fe20000010000 */
[----:B------:R-:W-:Y:S02]  /*7120*/  IADD3 R218, P3, P2, R218, UR16, R84 ;  /* 0x00000010dada7c10 */ /* 0x000fe4000fa7e054 */
[----:B------:R-:W-:Y:S02]  /*7130*/  IMAD.SHL.U32 R216, R25, 0x2, RZ ;  /* 0x0000000219d87824 */ /* 0x000fe400078e00ff */
[----:B------:R-:W-:Y:S01]  /*7140*/  IMAD R24, R18, R20, RZ ;  /* 0x0000001412187224 */ /* 0x000fe200078e02ff */
[----:B------:R-:W-:-:S02]  /*7150*/  IADD3.X R219, PT, PT, R23, UR17, R19, P3, P2 ;  /* 0x0000001117db7c10 */ /* 0x000fc40009fe4413 */
[----:B------:R-:W-:Y:S01]  /*7160*/  ISETP.LT.OR P2, PT, R234, 0x40, P0 ;  /* 0x00000040ea00780c */ /* 0x000fe20000741670 */
[----:B------:R-:W-:Y:S01]  /*7170*/  IMAD.HI R25, R25, 0x2, RZ ;  /* 0x0000000219197827 */ /* 0x000fe200078e02ff */
[----:B------:R-:W-:-:S03]  /*7180*/  IADD3 R216, P4, P5, R216, UR16, R84 ;  /* 0x00000010d8d87c10 */ /* 0x000fc6000fd9e054 */
[C---:B------:R-:W-:Y:S01]  /*7190*/  IMAD.SHL.U32 R85, R24.reuse, 0x2, RZ ;  /* 0x0000000218557824 */ /* 0x040fe200078e00ff */
[--C-:B------:R-:W-:Y:S01]  /*71a0*/  IADD3.X R217, PT, PT, R25, UR17, R19.reuse, P4, P5 ;  /* 0x0000001119d97c10 */ /* 0x100fe2000a7ea413 */
[----:B------:R-:W-:Y:S01]  /*71b0*/  IMAD.HI R24, R24, 0x2, RZ ;  /* 0x0000000218187827 */ /* 0x000fe200078e02ff */
[----:B------:R-:W-:Y:S02]  /*71c0*/  UIADD3 UR5, UPT, UPT, UR9, 0x4000, URZ ;  /* 0x0000400009057890 */ /* 0x000fe4000fffe0ff */
[----:B------:R-:W-:Y:S01]  /*71d0*/  IADD3 R84, P4, P5, R85, UR16, R84 ;  /* 0x0000001055547c10 */ /* 0x000fe2000fd9e054 */
[----:B------:R-:W-:Y:S02]  /*71e0*/  UIADD3 UR4, UPT, UPT, UR9, 0xa000, URZ ;  /* 0x0000a00009047890 */ /* 0x000fe4000fffe0ff */
[----:B------:R-:W-:Y:S01]  /*71f0*/  USHF.R.U32.HI UR19, URZ, 0x4, UR5 ;  /* 0x00000004ff137899 */ /* 0x000fe20008011605 */
[----:B------:R-:W-:Y:S01]  /*7200*/  IADD3.X R85, PT, PT, R24, UR17, R19, P4, P5 ;  /* 0x0000001118557c10 */ /* 0x000fe2000a7ea413 */
[----:B------:R-:W-:Y:S01]  /*7210*/  USHF.R.U32.HI UR18, URZ, 0x4, UR4 ;  /* 0x00000004ff127899 */ /* 0x000fe20008011604 */
[----:B------:R-:W-:Y:S01]  /*7220*/  UMOV UR6, URZ ;  /* 0x000000ff00067c82 */ /* 0x000fe20008000000 */
[----:B------:R-:W-:Y:S01]  /*7230*/  UMOV UR7, URZ ;  /* 0x000000ff00077c82 */ /* 0x000fe20008000000 */
[----:B------:R-:W-:Y:S09]  /*7240*/  @P2 BRA `(.L_x_6) ;  /* 0x0000000000842947 */ /* 0x000ff20003800000 */
[----:B------:R-:W-:Y:S02]  /*7250*/  UIADD3 UR4, UPT, UPT, UR9, 0x8000, URZ ;  /* 0x0000800009047890 */ /* 0x000fe4000fffe0ff */
[----:B------:R-:W-:Y:S02]  /*7260*/  USHF.R.U32.HI UR14, URZ, 0x4, UR9 ;  /* 0x00000004ff0e7899 */ /* 0x000fe40008011609 */
[----:B------:R-:W-:Y:S02]  /*7270*/  USHF.R.U32.HI UR4, URZ, 0x4, UR4 ;  /* 0x00000004ff047899 */ /* 0x000fe40008011604 */
[----:B------:R-:W-:Y:S02]  /*7280*/  USGXT.U32 UR14, UR14, 0xe ;  /* 0x0000000e0e0e789a */ /* 0x000fe40008000000 */
[----:B------:R-:W-:Y:S02]  /*7290*/  USGXT.U32 UR12, UR4, 0xe ;  /* 0x0000000e040c789a */ /* 0x000fe40008000000 */
[----:B------:R-:W-:-:S02]  /*72a0*/  UIADD3 UR32, UP2, UPT, UR14, 0x2, URZ ;  /* 0x000000020e207890 */ /* 0x000fc4000ff5e0ff */
[----:B------:R-:W-:Y:S01]  /*72b0*/  UIADD3 UR30, UP1, UPT, UR12, 0x80, URZ ;  /* 0x000000800c1e7890 */ /* 0x000fe2000ff3e0ff */
[----:B------:R-:W-:Y:S01]  /*72c0*/  UMOV UR4, URZ ;  /* 0x000000ff00047c82 */ /* 0x000fe20008000000 */
[----:B------:R-:W-:Y:S01]  /*72d0*/  UMOV UR34, 0x0 ;  /* 0x0000000000227882 */ /* 0x000fe20000000000 */
[----:B------:R-:W-:Y:S02]  /*72e0*/  UIADD3.X UR33, UPT, UPT, UR4, 0x40004040, URZ, UP2, !UPT ;  /* 0x4000404004217890 */ /* 0x000fe400097fe4ff */
[----:B------:R-:W-:Y:S02]  /*72f0*/  UIADD3.X UR31, UPT, UPT, UR4, 0x40004040, URZ, UP1, !UPT ;  /* 0x40004040041f7890 */ /* 0x000fe40008ffe4ff */
[----:B------:R-:W-:Y:S02]  /*7300*/  UIADD3.64 UR24, UPT, UPT, UR32, 0x2, URZ ;  /* 0x0000000220187897 */ /* 0x000fe4000fffe0ff */
[----:B------:R-:W-:Y:S02]  /*7310*/  UIADD3.64 UR22, UPT, UPT, UR30, 0x80, URZ ;  /* 0x000000801e167897 */ /* 0x000fe4000fffe0ff */
[----:B------:R-:W-:-:S02]  /*7320*/  UIADD3.64 UR28, UPT, UPT, UR32, 0x4, URZ ;  /* 0x00000004201c7897 */ /* 0x000fc4000fffe0ff */
[----:B------:R-:W-:Y:S01]  /*7330*/  UIADD3.64 UR26, UPT, UPT, UR30, 0x100, URZ ;  /* 0x000001001e1a7897 */ /* 0x000fe2000fffe0ff */
[----:B------:R-:W-:Y:S01]  /*7340*/  UMOV UR35, 0x4208490 ;  /* 0x0420849000237882 */ /* 0x000fe20000000000 */
[----:B------:R-:W-:Y:S01]  /*7350*/  UMOV UR15, 0x40004040 ;  /* 0x40004040000f7882 */ /* 0x000fe20000000000 */
[----:B------:R-:W-:Y:S01]  /*7360*/  UMOV UR13, 0x40004040 ;  /* 0x40004040000d7882 */ /* 0x000fe20000000000 */
[----:B------:R-:W-:Y:S01]  /*7370*/  UMOV UR36, 0x0 ;  /* 0x0000000000247882 */ /* 0x000fe20000000000 */
[----:B------:R-:W-:Y:S01]  /*7380*/  UMOV UR37, 0x4208490 ;  /* 0x0420849000257882 */ /* 0x000fe20000000000 */
[----:B------:R-:W-:Y:S01]  /*7390*/  UMOV UR38, 0x0 ;  /* 0x0000000000267882 */ /* 0x000fe20000000000 */
[----:B------:R-:W-:Y:S01]  /*73a0*/  UMOV UR39, 0x4208490 ;  /* 0x0420849000277882 */ /* 0x000fe20000000000 */
[----:B------:R-:W-:Y:S01]  /*73b0*/  UMOV UR4, UR11 ;  /* 0x0000000b00047c82 */ /* 0x000fe20008000000 */
[----:B------:R-:W-:Y:S01]  /*73c0*/  UMOV UR5, URZ ;  /* 0x000000ff00057c82 */ /* 0x000fe20008000000 */
[----:B------:R0:W-:Y:S01]  /*73d0*/  UTCHMMA gdesc[UR12], gdesc[UR14], tmem[UR8], tmem[UR34], idesc[UR35], !UPT ;  /* 0x00ff220e0c0075ea */ /* 0x0001e2000f800008 */
[----:B------:R-:W-:Y:S01]  /*73e0*/  UMOV UR40, 0x0 ;  /* 0x0000000000287882 */ /* 0x000fe20000000000 */
[----:B------:R-:W-:Y:S01]  /*73f0*/  UMOV UR41, 0x4208490 ;  /* 0x0420849000297882 */ /* 0x000fe20000000000 */
[----:B------:R0:W-:Y:S01]  /*7400*/  UTCHMMA gdesc[UR30], gdesc[UR32], tmem[UR8], tmem[UR36], idesc[UR37], UPT ;  /* 0x00ff24201e0075ea */ /* 0x0001e2000b800008 */
[----:B------:R-:W-:Y:S01]  /*7410*/  UMOV UR4, UR4 ;  /* 0x0000000400047c82 */ /* 0x000fe20008000000 */
[----:B------:R0:W-:Y:S01]  /*7420*/  UTCHMMA gdesc[UR22], gdesc[UR24], tmem[UR8], tmem[UR38], idesc[UR39], UPT ;  /* 0x00ff2618160075ea */ /* 0x0001e2000b800008 */
[----:B------:R0:W-:Y:S01]  /*7430*/  UTCHMMA gdesc[UR26], gdesc[UR28], tmem[UR8], tmem[UR40], idesc[UR41], UPT ;  /* 0x00ff281c1a0075ea */ /* 0x0001e2000b800008 */
[----:B------:R0:W-:Y:S01]  /*7440*/  UTCBAR [UR4], URZ ;  /* 0x000000ff040073e9 */ /* 0x0001e200080000ff */
[----:B------:R-:W-:Y:S01]  /*7450*/  NOP ;  /* 0x0000000000007918 */ /* 0x000fe20000000000 */
.L_x_6:
[----:B------:R-:W-:Y:S01]  /*7460*/  SHF.R.S32.HI R19, RZ, 0x1f, R234 ;  /* 0x0000001fff137819 */ /* 0x000fe200000114ea */
[----:B0-----:R-:W-:Y:S01]  /*7470*/  USGXT.U32 UR14, UR19, 0xe ;  /* 0x0000000e130e789a */ /* 0x001fe20008000000 */
[----:B------:R-:W-:Y:S01]  /*7480*/  IADD3 R186, P2, PT, R222, UR16, RZ ;  /* 0x00000010deba7c10 */ /* 0x000fe2000ff5e0ff */
[----:B------:R-:W-:Y:S01]  /*7490*/  USGXT.U32 UR12, UR18, 0xe ;  /* 0x0000000e120c789a */ /* 0x000fe20008000000 */
[----:B------:R-:W-:Y:S01]  /*74a0*/  LEA.HI R19, R19, R234, RZ, 0x6 ;  /* 0x000000ea13137211 */ /* 0x000fe200078f30ff */
[----:B------:R-:W-:Y:S01]  /*74b0*/  UIADD3 UR32, UP2, UPT, UR14, 0x2, URZ ;  /* 0x000000020e207890 */ /* 0x000fe2000ff5e0ff */
[----:B------:R-:W-:Y:S01]  /*74c0*/  IADD3.X R187, PT, PT, R225, UR17, RZ, P2, !PT ;  /* 0x00000011e1bb7c10 */ /* 0x000fe200097fe4ff */
[----:B------:R-:W-:Y:S01]  /*74d0*/  UIADD3 UR30, UP1, UPT, UR12, 0x80, URZ ;  /* 0x000000800c1e7890 */ /* 0x000fe2000ff3e0ff */
[----:B------:R-:W-:Y:S01]  /*74e0*/  SHF.R.S32.HI R19, RZ, 0x6, R19 ;  /* 0x00000006ff137819 */ /* 0x000fe20000011413 */
[----:B------:R-:W-:Y:S01]  /*74f0*/  UIADD3.X UR33, UPT, UPT, UR7, 0x40004040, URZ, UP2, !UPT ;  /* 0x4000404007217890 */ /* 0x000fe200097fe4ff */
[----:B------:R-:W-:Y:S01]  /*7500*/  IADD3 R178, P6, PT, R227, UR16, RZ ;  /* 0x00000010e3b27c10 */ /* 0x000fe2000ffde0ff */
[----:B------:R-:W-:Y:S01]  /*7510*/  UIADD3.X UR31, UPT, UPT, UR6, 0x40004040, URZ, UP1, !UPT ;  /* 0x40004040061f7890 */ /* 0x000fe20008ffe4ff */
[----:B------:R-:W-:Y:S01]  /*7520*/  VIMNMX R23, PT, PT, R19, 0x1, !PT ;  /* 0x0000000113177848 */ /* 0x000fe20007fe0100 */
[----:B------:R-:W-:Y:S01]  /*7530*/  IMAD.SHL.U32 R19, R21, 0x40, RZ ;  /* 0x0000004015137824 */ /* 0x000fe200078e00ff */
[----:B------:R-:W-:Y:S01]  /*7540*/  IADD3.X R179, PT, PT, R232, UR17, RZ, P6, !PT ;  /* 0x00000011e8b37c10 */ /* 0x000fe2000b7fe4ff */
[----:B------:R-:W-:Y:S01]  /*7550*/  UMOV UR4, URZ ;  /* 0x000000ff00047c82 */ /* 0x000fe20008000000 */
[----:B------:R-:W-:Y:S01]  /*7560*/  IADD3 R180, P5, PT, R229, UR16, RZ ;  /* 0x00000010e5b47c10 */ /* 0x000fe2000ffbe0ff */
[----:B------:R-:W-:Y:S01]  /*7570*/  VIADD R21, R23, 0xffffffff ;  /* 0xffffffff17157836 */ /* 0x000fe20000000000 */
[----:B------:R-:W-:Y:S01]  /*7580*/  IADD3 R182, P4, PT, R224, UR16, RZ ;  /* 0x00000010e0b67c10 */ /* 0x000fe2000ff9e0ff */
[----:B------:R-:W-:Y:S01]  /*7590*/  IMAD.SHL.U32 R20, R20, 0x40, RZ ;  /* 0x0000004014147824 */ /* 0x000fe200078e00ff */
[----:B------:R-:W-:-:S02]  /*75a0*/  IADD3 R184, P3, PT, R228, UR16, RZ ;  /* 0x00000010e4b87c10 */ /* 0x000fc4000ff7e0ff */
[----:B------:R-:W-:Y:S02]  /*75b0*/  ISETP.NE.U32.AND P2, PT, R21, RZ, PT ;  /* 0x000000ff1500720c */ /* 0x000fe40003f45070 */
[----:B------:R-:W-:Y:S02]  /*75c0*/  IADD3 R188, P6, PT, R226, UR16, RZ ;  /* 0x00000010e2bc7c10 */ /* 0x000fe4000ffde0ff */
[----:B------:R-:W-:Y:S02]  /*75d0*/  IADD3.X R181, PT, PT, R233, UR17, RZ, P5, !PT ;  /* 0x00000011e9b57c10 */ /* 0x000fe4000affe4ff */
[----:B------:R-:W-:Y:S02]  /*75e0*/  IADD3.X R183, PT, PT, R231, UR17, RZ, P4, !PT ;  /* 0x00000011e7b77c10 */ /* 0x000fe4000a7fe4ff */
[----:B------:R-:W-:Y:S02]  /*75f0*/  IADD3.X R185, PT, PT, R230, UR17, RZ, P3, !PT ;  /* 0x00000011e6b97c10 */ /* 0x000fe40009ffe4ff */
[----:B------:R-:W-:-:S03]  /*7600*/  IADD3.X R189, PT, PT, R223, UR17, RZ, P6, !PT ;  /* 0x00000011dfbd7c10 */ /* 0x000fc6000b7fe4ff */
[----:B------:R-:W-:Y:S05]  /*7610*/  @!P2 BRA `(.L_x_7) ;  /* 0x00000020003ca947 */ /* 0x000fea0003800000 */
[----:B------:R-:W-:Y:S01]  /*7620*/  VIADD R22, R22, 0xffffffc0 ;  /* 0xffffffc016167836 */ /* 0x000fe20000000000 */
[----:B------:R-:W-:Y:S02]  /*7630*/  UIADD3.64 UR22, UPT, UPT, UR30, 0x80, URZ ;  /* 0x000000801e167897 */ /* 0x000fe4000fffe0ff */
[----:B------:R-:W-:Y:S02]  /*7640*/  UIADD3.64 UR24, UPT, UPT, UR32, 0x2, URZ ;  /* 0x0000000220187897 */ /* 0x000fe4000fffe0ff */
[----:B------:R-:W-:Y:S01]  /*7650*/  R2UR UR19, R22 ;  /* 0x00000000161372ca */ /* 0x000fe200000e0000 */
[----:B------:R-:W-:Y:S02]  /*7660*/  UIADD3.64 UR26, UPT, UPT, UR30, 0x100, URZ ;  /* 0x000001001e1a7897 */ /* 0x000fe4000fffe0ff */
[----:B------:R-:W-:Y:S01]  /*7670*/  UIADD3.64 UR28, UPT, UPT, UR32, 0x4, URZ ;  /* 0x00000004201c7897 */ /* 0x000fe2000fffe0ff */
[----:B------:R-:W-:Y:S01]  /*7680*/  UMOV UR18, 0x1 ;  /* 0x0000000100127882 */ /* 0x000fe20000000000 */
[----:B------:R-:W-:-:S10]  /*7690*/  UMOV UR5, URZ ;  /* 0x000000ff00057c82 */ /* 0x000fd40008000000 */
.L_x_10:
[----:B------:R-:W-:Y:S01]  /*76a0*/  USHF.L.U32 UR4, UR4, 0x1f, URZ ;  /* 0x0000001f04047899 */ /* 0x000fe200080006ff */
[----:B0-----:R-:W0:Y:S01]  /*76b0*/  S2R R23, SR_TID.X ;  /* 0x0000000000177919 */ /* 0x001e220000002100 */
[----:B------:R-:W-:-:S04]  /*76c0*/  IMAD.WIDE R218, R20, 0x2, R218 ;  /* 0x0000000214da7825 */ /* 0x000fc800078e02da */
[----:B------:R-:W-:-:S04]  /*76d0*/  IMAD.U32 R22, RZ, RZ, UR4 ;  /* 0x00000004ff167e24 */ /* 0x000fc8000f8e00ff */
[----:B------:R-:W1:Y:S01]  /*76e0*/  SYNCS.PHASECHK.TRANS64.TRYWAIT P2, [UR11], R22 ;  /* 0x00000016ff0075a7 */ /* 0x000e62000804110b */
[----:B0-----:R-:W-:-:S04]  /*76f0*/  SHF.R.U32.HI R23, RZ, 0x6, R23 ;  /* 0x00000006ff177819 */ /* 0x001fc80000011617 */
[----:B------:R-:W-:-:S04]  /*7700*/  SGXT.U32 R23, R23, 0x1 ;  /* 0x000000011717781a */ /* 0x000fc80000000000 */
[----:B------:R-:W-:Y:S01]  /*7710*/  ISETP.GE.AND P6, PT, R23, UR19, PT ;  /* 0x0000001317007c0c */ /* 0x000fe2000bfc6270 */
[----:B-1----:R-:W-:-:S12]  /*7720*/  @!P2 BRA `(.L_x_8) ;  /* 0x000000400084a947 */ /* 0x002fd80003800000 */
.L_x_16:
[----:B------:R0:W-:Y:S01]  /*7730*/  STL [R1+0x10c], R93 ;  /* 0x00010c5d01007387 */ /* 0x0001e20000100800 */
[----:B------:R-:W-:Y:S01]  /*7740*/  PRMT R228, RZ, 0x7610, R228 ;  /* 0x00007610ffe47816 */ /* 0x000fe200000000e4 */
[C---:B------:R-:W-:Y:S01]  /*7750*/  IMAD.WIDE R88, R20.reuse, 0x2, R88 ;  /* 0x0000000214587825 */ /* 0x040fe200078e0258 */
[----:B------:R-:W-:Y:S01]  /*7760*/  PRMT R229, RZ, 0x7610, R229 ;  /* 0x00007610ffe57816 */ /* 0x000fe200000000e5 */
[----:B------:R1:W-:Y:S02]  /*7770*/  STL [R1+0x108], R21 ;  /* 0x0001081501007387 */ /* 0x0003e40000100800 */
[C---:B------:R-:W-:Y:S02]  /*7780*/  IMAD.WIDE R178, R20.reuse, 0x2, R178 ;  /* 0x0000000214b27825 */ /* 0x040fe400078e02b2 */
[----:B------:R-:W2:Y:S02]  /*7790*/  @!P6 LDG.E.U16 R228, desc[UR20][R88.64] ;  /* 0x0000001458e4e981 */ /* 0x000ea4000c1e1500 */
[----:B------:R-:W-:Y:S01]  /*77a0*/  IMAD.WIDE R194, R20, 0x2, R194 ;  /* 0x0000000214c27825 */ /* 0x000fe200078e02c2 */
[----:B0-----:R-:W1:Y:S01]  /*77b0*/  S2R R93, SR_TID.X ;  /* 0x00000000005d7919 */ /* 0x001e620000002100 */
[----:B------:R-:W-:-:S02]  /*77c0*/  PRMT R230, RZ, 0x7610, R230 ;  /* 0x00007610ffe67816 */ /* 0x000fc400000000e6 */
[C---:B------:R-:W-:Y:S01]  /*77d0*/  IMAD.WIDE R212, R20.reuse, 0x2, R212 ;  /* 0x0000000214d47825 */ /* 0x040fe200078e02d4 */
[----:B------:R-:W-:Y:S01]  /*77e0*/  PRMT R235, RZ, 0x7610, R235 ;  /* 0x00007610ffeb7816 */ /* 0x000fe200000000eb */
[----:B------:R0:W-:Y:S02]  /*77f0*/  STL [R1+0x104], R0 ;  /* 0x0001040001007387 */ /* 0x0001e40000100800 */
[----:B------:R-:W-:-:S04]  /*7800*/  IMAD.WIDE R90, R20, 0x2, R90 ;  /* 0x00000002145a7825 */ /* 0x000fc800078e025a */
[----:B------:R-:W-:-:S04]  /*7810*/  IMAD.WIDE R192, R20, 0x2, R192 ;  /* 0x0000000214c07825 */ /* 0x000fc800078e02c0 */
[----:B------:R-:W-:-:S04]  /*7820*/  IMAD.WIDE R180, R20, 0x2, R180 ;  /* 0x0000000214b47825 */ /* 0x000fc800078e02b4 */
[----:B------:R-:W-:-:S04]  /*7830*/  IMAD.WIDE R208, R20, 0x2, R208 ;  /* 0x0000000214d07825 */ /* 0x000fc800078e02d0 */
[----:B------:R-:W-:-:S04]  /*7840*/  IMAD.WIDE R198, R20, 0x2, R198 ;  /* 0x0000000214c67825 */ /* 0x000fc800078e02c6 */
[----:B------:R-:W-:-:S04]  /*7850*/  IMAD.WIDE R216, R20, 0x2, R216 ;  /* 0x0000000214d87825 */ /* 0x000fc800078e02d8 */
[C---:B------:R-:W-:Y:S01]  /*7860*/  IMAD.WIDE R186, R20.reuse, 0x2, R186 ;  /* 0x0000000214ba7825 */ /* 0x040fe200078e02ba */
[--C-:B-1----:R-:W-:Y:S02]  /*7870*/  SHF.R.U32.HI R21, RZ, 0x6, R93.reuse ;  /* 0x00000006ff157819 */ /* 0x102fe4000001165d */
[----:B------:R-:W-:Y:S01]  /*7880*/  SHF.R.U32.HI R93, RZ, 0x6, R93 ;  /* 0x00000006ff5d7819 */ /* 0x000fe2000001165d */
[C---:B------:R-:W-:Y:S01]  /*7890*/  IMAD.WIDE R206, R20.reuse, 0x2, R206 ;  /* 0x0000000214ce7825 */ /* 0x040fe200078e02ce */
[----:B------:R-:W-:Y:S02]  /*78a0*/  SGXT.U32 R21, R21, 0x1 ;  /* 0x000000011515781a */ /* 0x000fe40000000000 */
[----:B------:R-:W-:Y:S01]  /*78b0*/  SGXT.U32 R93, R93, 0x1 ;  /* 0x000000015d5d781a */ /* 0x000fe20000000000 */
[C---:B------:R-:W-:Y:S01]  /*78c0*/  IMAD.WIDE R184, R20.reuse, 0x2, R184 ;  /* 0x0000000214b87825 */ /* 0x040fe200078e02b8 */
[----:B------:R-:W-:Y:S02]  /*78d0*/  LOP3.LUT R21, R21, 0x2, RZ, 0xfc, !PT ;  /* 0x0000000215157812 */ /* 0x000fe400078efcff */
[----:B------:R-:W-:Y:S01]  /*78e0*/  LOP3.LUT R93, R93, 0x8, RZ, 0xfc, !PT ;  /* 0x000000085d5d7812 */ /* 0x000fe200078efcff */
[----:B------:R-:W-:Y:S01]  /*78f0*/  IMAD.WIDE R200, R20, 0x2, R200 ;  /* 0x0000000214c87825 */ /* 0x000fe200078e02c8 */
[----:B------:R-:W-:-:S02]  /*7900*/  ISETP.GE.AND P2, PT, R21, UR19, PT ;  /* 0x0000001315007c0c */ /* 0x000fc4000bf46270 */
[----:B------:R-:W1:Y:S01]  /*7910*/  S2R R21, SR_TID.X ;  /* 0x0000000000157919 */ /* 0x000e620000002100 */
[----:B------:R-:W-:Y:S02]  /*7920*/  ISETP.GE.AND P3, PT, R93, UR19, PT ;  /* 0x000000135d007c0c */ /* 0x000fe4000bf66270 */
[----:B------:R-:W-:-:S08]  /*7930*/  PRMT R240, RZ, 0x7610, R240 ;  /* 0x00007610fff07816 */ /* 0x000fd000000000f0 */
[----:B------:R-:W3:Y:S04]  /*7940*/  @!P2 LDG.E.U16 R229, desc[UR20][R90.64] ;  /* 0x000000145ae5a981 */ /* 0x000ee8000c1e1500 */
[----:B------:R-:W4:Y:S01]  /*7950*/  @!P3 LDG.E.U16 R230, desc[UR20][R178.64] ;  /* 0x00000014b2e6b981 */ /* 0x000f22000c1e1500 */
[--C-:B-1----:R-:W-:Y:S02]  /*7960*/  SHF.R.U32.HI R93, RZ, 0x6, R21.reuse ;  /* 0x00000006ff5d7819 */ /* 0x102fe40000011615 */
[----:B------:R-:W-:Y:S02]  /*7970*/  SHF.R.U32.HI R21, RZ, 0x6, R21 ;  /* 0x00000006ff157819 */ /* 0x000fe40000011615 */
[----:B------:R-:W-:Y:S02]  /*7980*/  SGXT.U32 R93, R93, 0x1 ;  /* 0x000000015d5d781a */ /* 0x000fe40000000000 */
[----:B------:R-:W-:-:S02]  /*7990*/  SGXT.U32 R21, R21, 0x1 ;  /* 0x000000011515781a */ /* 0x000fc40000000000 */
[----:B------:R-:W-:Y:S02]  /*79a0*/  LOP3.LUT R93, R93, 0xa, RZ, 0xfc, !PT ;  /* 0x0000000a5d5d7812 */ /* 0x000fe400078efcff */
[----:B------:R-:W-:Y:S02]  /*79b0*/  LOP3.LUT R21, R21, 0x10, RZ, 0xfc, !PT ;  /* 0x0000001015157812 */ /* 0x000fe400078efcff */
[----:B------:R-:W-:Y:S02]  /*79c0*/  ISETP.GE.AND P4, PT, R93, UR19, PT ;  /* 0x000000135d007c0c */ /* 0x000fe4000bf86270 */
[----:B------:R-:W1:Y:S01]  /*79d0*/  S2R R93, SR_TID.X ;  /* 0x00000000005d7919 */ /* 0x000e620000002100 */
[----:B------:R-:W-:Y:S02]  /*79e0*/  ISETP.GE.AND P5, PT, R21, UR19, PT ;  /* 0x0000001315007c0c */ /* 0x000fe4000bfa6270 */
[----:B-1----:R-:W-:-:S04]  /*79f0*/  SHF.R.U32.HI R21, RZ, 0x6, R93 ;  /* 0x00000006ff157819 */ /* 0x002fc8000001165d */
[----:B------:R-:W-:-:S04]  /*7a00*/  SGXT.U32 R21, R21, 0x1 ;  /* 0x000000011515781a */ /* 0x000fc80000000000 */
[----:B------:R-:W-:-:S04]  /*7a10*/  LOP3.LUT R21, R21, 0x12, RZ, 0xfc, !PT ;  /* 0x0000001215157812 */ /* 0x000fc800078efcff */
[----:B------:R-:W-:Y:S02]  /*7a20*/  ISETP.GE.AND P6, PT, R21, UR19, PT ;  /* 0x0000001315007c0c */ /* 0x000fe4000bfc6270 */
[----:B------:R-:W0:Y:S01]  /*7a30*/  S2R R21, SR_TID.X ;  /* 0x0000000000157919 */ /* 0x000e220000002100 */
[----:B------:R-:W-:Y:S02]  /*7a40*/  ISETP.GE.AND P3, PT, R3, UR19, PT ;  /* 0x0000001303007c0c */ /* 0x000fe4000bf66270 */
[----:B------:R-:W-:-:S11]  /*7a50*/  SHF.R.U32.HI R93, RZ, 0x6, R93 ;  /* 0x00000006ff5d7819 */ /* 0x000fd6000001165d */
[----:B------:R-:W3:Y:S01]  /*7a60*/  @!P3 LDG.E.U16 R235, desc[UR20][R194.64] ;  /* 0x00000014c2ebb981 */ /* 0x000ee2000c1e1500 */
[----:B------:R-:W-:Y:S02]  /*7a70*/  ISETP.GE.AND P3, PT, R8, UR19, PT ;  /* 0x0000001308007c0c */ /* 0x000fe4000bf66270 */
[----:B------:R-:W-:Y:S02]  /*7a80*/  SGXT.U32 R93, R93, 0x1 ;  /* 0x000000015d5d781a */ /* 0x000fe40000000000 */
[----:B0-----:R-:W-:-:S09]  /*7a90*/  SHF.R.U32.HI R0, RZ, 0x6, R21 ;  /* 0x00000006ff007819 */ /* 0x001fd20000011615 */
[----:B------:R-:W3:Y:S01]  /*7aa0*/  @!P3 LDG.E.U16 R240, desc[UR20][R212.64] ;  /* 0x00000014d4f0b981 */ /* 0x000ee2000c1e1500 */
[----:B------:R-:W-:-:S04]  /*7ab0*/  SGXT.U32 R0, R0, 0x1 ;  /* 0x000000010000781a */ /* 0x000fc80000000000 */
[----:B------:R-:W-:Y:S02]  /*7ac0*/  LOP3.LUT R0, R0, 0xc, RZ, 0xfc, !PT ;  /* 0x0000000c00007812 */ /* 0x000fe400078efcff */
[----:B------:R-:W-:Y:S02]  /*7ad0*/  LOP3.LUT R93, R93, 0x18, RZ, 0xfc, !PT ;  /* 0x000000185d5d7812 */ /* 0x000fe400078efcff */
[----:B------:R-:W-:Y:S02]  /*7ae0*/  ISETP.GE.AND P3, PT, R0, UR19, PT ;  /* 0x0000001300007c0c */ /* 0x000fe4000bf66270 */
[----:B------:R-:W0:Y:S01]  /*7af0*/  S2R R0, SR_TID.X ;  /* 0x0000000000007919 */ /* 0x000e220000002100 */
[----:B------:R-:W-:Y:S02]  /*7b00*/  ISETP.GE.AND P2, PT, R93, UR19, PT ;  /* 0x000000135d007c0c */ /* 0x000fe4000bf46270 */
[----:B------:R-:W-:Y:S02]  /*7b10*/  PRMT R231, RZ, 0x7610, R231 ;  /* 0x00007610ffe77816 */ /* 0x000fe400000000e7 */
[----:B------:R-:W-:-:S04]  /*7b20*/  PRMT R234, RZ, 0x7610, R234 ;  /* 0x00007610ffea7816 */ /* 0x000fc800000000ea */
[----:B------:R-:W3:Y:S01]  /*7b30*/  @!P4 LDG.E.U16 R231, desc[UR20][R180.64] ;  /* 0x00000014b4e7c981 */ /* 0x000ee2000c1e1500 */
[----:B------:R-:W-:-:S04]  /*7b40*/  ISETP.GE.AND P4, PT, R4, UR19, PT ;  /* 0x0000001304007c0c */ /* 0x000fc8000bf86270 */
[----:B------:R-:W3:Y:S01]  /*7b50*/  @!P2 LDG.E.U16 R234, desc[UR20][R192.64] ;  /* 0x00000014c0eaa981 */ /* 0x000ee2000c1e1500 */
[----:B------:R-:W-:Y:S02]  /*7b60*/  ISETP.GE.AND P2, PT, R7, UR19, PT ;  /* 0x0000001307007c0c */ /* 0x000fe4000bf46270 */
[----:B------:R-:W-:Y:S02]  /*7b70*/  SHF.R.U32.HI R21, RZ, 0x6, R21 ;  /* 0x00000006ff157819 */ /* 0x000fe40000011615 */
[----:B------:R-:W-:Y:S02]  /*7b80*/  PRMT R236, RZ, 0x7610, R236 ;  /* 0x00007610ffec7816 */ /* 0x000fe400000000ec */
[----:B------:R-:W-:Y:S02]  /*7b90*/  SGXT.U32 R21, R21, 0x1 ;  /* 0x000000011515781a */ /* 0x000fe40000000000 */
[----:B------:R-:W-:Y:S02]  /*7ba0*/  PRMT R239, RZ, 0x7610, R239 ;  /* 0x00007610ffef7816 */ /* 0x000fe400000000ef */
[----:B------:R-:W-:Y:S01]  /*7bb0*/  LOP3.LUT R21, R21, 0x4, RZ, 0xfc, !PT ;  /* 0x0000000415157812 */ /* 0x000fe200078efcff */
[----:B------:R-:W3:Y:S01]  /*7bc0*/  @!P4 LDG.E.U16 R236, desc[UR20][R198.64] ;  /* 0x00000014c6ecc981 */ /* 0x000ee2000c1e1500 */
[----:B------:R-:W-:-:S03]  /*7bd0*/  ISETP.GE.AND P4, PT, R10, UR19, PT ;  /* 0x000000130a007c0c */ /* 0x000fc6000bf86270 */
[----:B------:R-:W3:Y:S01]  /*7be0*/  @!P2 LDG.E.U16 R239, desc[UR20][R208.64] ;  /* 0x00000014d0efa981 */ /* 0x000ee2000c1e1500 */
[----:B------:R-:W-:Y:S02]  /*7bf0*/  ISETP.GE.AND P2, PT, R21, UR19, PT ;  /* 0x0000001315007c0c */ /* 0x000fe4000bf46270 */
[----:B0-----:R-:W-:Y:S02]  /*7c00*/  SHF.R.U32.HI R21, RZ, 0x6, R0 ;  /* 0x00000006ff157819 */ /* 0x001fe40000011600 */
[----:B------:R-:W-:Y:S02]  /*7c10*/  PRMT R241, RZ, 0x7610, R241 ;  /* 0x00007610fff17816 */ /* 0x000fe400000000f1 */
[----:B------:R-:W-:Y:S02]  /*7c20*/  SGXT.U32 R21, R21, 0x1 ;  /* 0x000000011515781a */ /* 0x000fe40000000000 */
[----:B------:R-:W-:Y:S02]  /*7c30*/  PRMT R233, RZ, 0x7610, R233 ;  /* 0x00007610ffe97816 */ /* 0x000fe400000000e9 */
[----:B------:R-:W-:Y:S01]  /*7c40*/  LOP3.LUT R21, R21, 0x6, RZ, 0xfc, !PT ;  /* 0x0000000615157812 */ /* 0x000fe200078efcff */
[----:B------:R-:W3:Y:S03]  /*7c50*/  @!P4 LDG.E.U16 R241, desc[UR20][R216.64] ;  /* 0x00000014d8f1c981 */ /* 0x000ee6000c1e1500 */
[----:B------:R-:W-:Y:S01]  /*7c60*/  ISETP.GE.AND P4, PT, R21, UR19, PT ;  /* 0x0000001315007c0c */ /* 0x000fe2000bf86270 */
[----:B------:R-:W3:Y:S01]  /*7c70*/  @!P6 LDG.E.U16 R233, desc[UR20][R186.64] ;  /* 0x00000014bae9e981 */ /* 0x000ee2000c1e1500 */
[----:B------:R-:W-:Y:S01]  /*7c80*/  ISETP.GE.AND P6, PT, R6, UR19, PT ;  /* 0x0000001306007c0c */ /* 0x000fe2000bfc6270 */
[----:B------:R-:W0:Y:S01]  /*7c90*/  S2R R21, SR_TID.X ;  /* 0x0000000000157919 */ /* 0x000e220000002100 */
[----:B------:R-:W-:-:S02]  /*7ca0*/  PRMT R238, RZ, 0x7610, R238 ;  /* 0x00007610ffee7816 */ /* 0x000fc400000000ee */
[----:B------:R-:W-:-:S06]  /*7cb0*/  PRMT R232, RZ, 0x7610, R232 ;  /* 0x00007610ffe87816 */ /* 0x000fcc00000000e8 */
[----:B------:R-:W3:Y:S01]  /*7cc0*/  @!P5 LDG.E.U16 R232, desc[UR20][R184.64] ;  /* 0x00000014b8e8d981 */ /* 0x000ee2000c1e1500 */
[----:B------:R-:W-:-:S03]  /*7cd0*/  ISETP.GE.AND P5, PT, R5, UR19, PT ;  /* 0x0000001305007c0c */ /* 0x000fc6000bfa6270 */
[----:B------:R-:W3:Y:S01]  /*7ce0*/  @!P6 LDG.E.U16 R238, desc[UR20][R206.64] ;  /* 0x00000014ceeee981 */ /* 0x000ee2000c1e1500 */
[----:B------:R-:W-:Y:S02]  /*7cf0*/  ISETP.GE.AND P6, PT, R11, UR19, PT ;  /* 0x000000130b007c0c */ /* 0x000fe4000bfc6270 */
[----:B------:R-:W-:Y:S02]  /*7d00*/  PRMT R243, RZ, 0x7610, R243 ;  /* 0x00007610fff37816 */ /* 0x000fe400000000f3 */
[----:B------:R-:W-:Y:S02]  /*7d10*/  PRMT R237, RZ, 0x7610, R237 ;  /* 0x00007610ffed7816 */ /* 0x000fe400000000ed */
[----:B------:R-:W-:-:S04]  /*7d20*/  LEA.HI R0, R0, 0xe, RZ, 0x1a ;  /* 0x0000000e00007811 */ /* 0x000fc800078fd0ff */
[----:B------:R-:W3:Y:S01]  /*7d30*/  @!P5 LDG.E.U16 R237, desc[UR20][R200.64] ;  /* 0x00000014c8edd981 */ /* 0x000ee2000c1e1500 */
[----:B------:R-:W-:-:S03]  /*7d40*/  ISETP.GE.AND P5, PT, R9, UR19, PT ;  /* 0x0000001309007c0c */ /* 0x000fc6000bfa6270 */
[----:B------:R-:W3:Y:S01]  /*7d50*/  @!P6 LDG.E.U16 R243, desc[UR20][R218.64] ;  /* 0x00000014daf3e981 */ /* 0x000ee2000c1e1500 */
[----:B------:R-:W-:Y:S02]  /*7d60*/  ISETP.GE.AND P6, PT, R0, UR19, PT ;  /* 0x0000001300007c0c */ /* 0x000fe4000bfc6270 */
[--C-:B0-----:R-:W-:Y:S02]  /*7d70*/  SHF.R.U32.HI R0, RZ, 0x6, R21.reuse ;  /* 0x00000006ff007819 */ /* 0x101fe40000011615 */
[----:B------:R-:W-:Y:S01]  /*7d80*/  SHF.R.U32.HI R21, RZ, 0x6, R21 ;  /* 0x00000006ff157819 */ /* 0x000fe20000011615 */
[C---:B------:R-:W-:Y:S01]  /*7d90*/  IMAD.WIDE R182, R20.reuse, 0x2, R182 ;  /* 0x0000000214b67825 */ /* 0x040fe200078e02b6 */
[----:B------:R-:W-:Y:S02]  /*7da0*/  PRMT R245, RZ, 0x7610, R245 ;  /* 0x00007610fff57816 */ /* 0x000fe400000000f5 */
[----:B------:R-:W-:Y:S01]  /*7db0*/  SGXT.U32 R21, R21, 0x1 ;  /* 0x000000011515781a */ /* 0x000fe20000000000 */
[----:B------:R-:W-:Y:S01]  /*7dc0*/  IMAD.WIDE R214, R20, 0x2, R214 ;  /* 0x0000000214d67825 */ /* 0x000fe200078e02d6 */
[----:B------:R-:W-:-:S02]  /*7dd0*/  PRMT R242, RZ, 0x7610, R242 ;  /* 0x00007610fff27816 */ /* 0x000fc400000000f2 */
[----:B------:R-:W-:Y:S01]  /*7de0*/  LOP3.LUT R21, R21, 0x14, RZ, 0xfc, !PT ;  /* 0x0000001415157812 */ /* 0x000fe200078efcff */
[----:B------:R-:W3:Y:S03]  /*7df0*/  @!P3 LDG.E.U16 R245, desc[UR20][R182.64] ;  /* 0x00000014b6f5b981 */ /* 0x000ee6000c1e1500 */
[----:B------:R-:W-:Y:S01]  /*7e00*/  ISETP.GE.AND P3, PT, R21, UR19, PT ;  /* 0x0000001315007c0c */ /* 0x000fe2000bf66270 */
[----:B------:R-:W3:Y:S01]  /*7e10*/  @!P5 LDG.E.U16 R242, desc[UR20][R214.64] ;  /* 0x00000014d6f2d981 */ /* 0x000ee2000c1e1500 */
[----:B------:R-:W-:Y:S01]  /*7e20*/  ISETP.GE.AND P5, PT, R12, UR19, PT ;  /* 0x000000130c007c0c */ /* 0x000fe2000bfa6270 */
[C---:B------:R-:W-:Y:S01]  /*7e30*/  IMAD.WIDE R188, R20.reuse, 0x2, R188 ;  /* 0x0000000214bc7825 */ /* 0x040fe200078e02bc */
[----:B------:R-:W-:Y:S02]  /*7e40*/  PRMT R24, RZ, 0x7610, R24 ;  /* 0x00007610ff187816 */ /* 0x000fe40000000018 */
[----:B------:R-:W-:Y:S01]  /*7e50*/  PRMT R26, RZ, 0x7610, R26 ;  /* 0x00007610ff1a7816 */ /* 0x000fe2000000001a */
[----:B------:R-:W-:-:S06]  /*7e60*/  IMAD.WIDE R196, R20, 0x2, R196 ;  /* 0x0000000214c47825 */ /* 0x000fcc00078e02c4 */
[----:B------:R-:W3:Y:S01]  /*7e70*/  @!P3 LDG.E.U16 R24, desc[UR20][R188.64] ;  /* 0x00000014bc18b981 */ /* 0x000ee2000c1e1500 */
[----:B------:R-:W-:-:S03]  /*7e80*/  ISETP.GE.AND P3, PT, R13, UR19, PT ;  /* 0x000000130d007c0c */ /* 0x000fc6000bf66270 */
[----:B------:R-:W3:Y:S01]  /*7e90*/  @!P5 LDG.E.U16 R26, desc[UR20][R196.64] ;  /* 0x00000014c41ad981 */ /* 0x000ee2000c1e1500 */
[----:B------:R-:W-:Y:S01]  /*7ea0*/  ISETP.GE.AND P5, PT, R15, UR19, PT ;  /* 0x000000130f007c0c */ /* 0x000fe2000bfa6270 */
[C---:B------:R-:W-:Y:S01]  /*7eb0*/  IMAD.WIDE R168, R20.reuse, 0x2, R168 ;  /* 0x0000000214a87825 */ /* 0x040fe200078e02a8 */
[----:B------:R-:W-:Y:S02]  /*7ec0*/  PRMT R244, RZ, 0x7610, R244 ;  /* 0x00007610fff47816 */ /* 0x000fe400000000f4 */
[----:B------:R-:W-:Y:S01]  /*7ed0*/  PRMT R28, RZ, 0x7610, R28 ;  /* 0x00007610ff1c7816 */ /* 0x000fe2000000001c */
[C---:B------:R-:W-:Y:S01]  /*7ee0*/  IMAD.WIDE R202, R20.reuse, 0x2, R202 ;  /* 0x0000000214ca7825 */ /* 0x040fe200078e02ca */
[----:B------:R-:W-:Y:S02]  /*7ef0*/  PRMT R222, RZ, 0x7610, R222 ;  /* 0x00007610ffde7816 */ /* 0x000fe400000000de */
[----:B------:R-:W3:Y:S01]  /*7f00*/  @!P2 LDG.E.U16 R244, desc[UR20][R168.64] ;  /* 0x00000014a8f4a981 */ /* 0x000ee2000c1e1500 */
[----:B------:R-:W-:-:S03]  /*7f10*/  IMAD.WIDE R210, R20, 0x2, R210 ;  /* 0x0000000214d27825 */ /* 0x000fc600078e02d2 */
[----:B------:R-:W3:Y:S01]  /*7f20*/  @!P3 LDG.E.U16 R28, desc[UR20][R202.64] ;  /* 0x00000014ca1cb981 */ /* 0x000ee2000c1e1500 */
[----:B------:R-:W-:-:S03]  /*7f30*/  ISETP.GE.AND P3, PT, R16, UR19, PT ;  /* 0x0000001310007c0c */ /* 0x000fc6000bf66270 */
[----:B------:R-:W3:Y:S01]  /*7f40*/  @!P5 LDG.E.U16 R222, desc[UR20][R210.64] ;  /* 0x00000014d2ded981 */ /* 0x000ee2000c1e1500 */
[----:B------:R-:W-:Y:S01]  /*7f50*/  ISETP.GE.AND P5, PT, R18, UR19, PT ;  /* 0x0000001312007c0c */ /* 0x000fe2000bfa6270 */
[C---:B------:R-:W-:Y:S01]  /*7f60*/  IMAD.WIDE R80, R20.reuse, 0x2, R80 ;  /* 0x0000000214507825 */ /* 0x040fe200078e0250 */
[----:B------:R-:W-:Y:S02]  /*7f70*/  PRMT R224, RZ, 0x7610, R224 ;  /* 0x00007610ffe07816 */ /* 0x000fe400000000e0 */
[----:B------:R-:W-:Y:S01]  /*7f80*/  PRMT R226, RZ, 0x7610, R226 ;  /* 0x00007610ffe27816 */ /* 0x000fe200000000e2 */
[----:B------:R-:W-:-:S04]  /*7f90*/  IMAD.WIDE R84, R20, 0x2, R84 ;  /* 0x0000000214547825 */ /* 0x000fc800078e0254 */
[----:B------:R-:W3:Y:S04]  /*7fa0*/  @!P3 LDG.E.U16 R224, desc[UR20][R80.64] ;  /* 0x0000001450e0b981 */ /* 0x000ee8000c1e1500 */
[----:B------:R-:W3:Y:S01]  /*7fb0*/  @!P5 LDG.E.U16 R226, desc[UR20][R84.64] ;  /* 0x0000001454e2d981 */ /* 0x000ee2000c1e1500 */
[----:B------:R-:W-:Y:S01]  /*7fc0*/  PRMT R22, RZ, 0x7610, R22 ;  /* 0x00007610ff167816 */ /* 0x000fe20000000016 */
[----:B------:R-:W-:-:S05]  /*7fd0*/  IMAD.WIDE R170, R20, 0x2, R170 ;  /* 0x0000000214aa7825 */ /* 0x000fca00078e02aa */
[----:B------:R-:W3:Y:S01]  /*7fe0*/  @!P4 LDG.E.U16 R22, desc[UR20][R170.64] ;  /* 0x00000014aa16c981 */ /* 0x000ee2000c1e1500 */
[----:B------:R-:W0:Y:S01]  /*7ff0*/  S2R R93, SR_TID.X ;  /* 0x00000000005d7919 */ /* 0x000e220000002100 */
[----:B------:R-:W-:-:S04]  /*8000*/  SGXT.U32 R0, R0, 0x1 ;  /* 0x000000010000781a */ /* 0x000fc80000000000 */
[----:B------:R-:W-:-:S04]  /*8010*/  LOP3.LUT R0, R0, 0x16, RZ, 0xfc, !PT ;  /* 0x0000001600007812 */ /* 0x000fc800078efcff */
[----:B------:R-:W-:Y:S01]  /*8020*/  ISETP.GE.AND P2, PT, R0, UR19, PT ;  /* 0x0000001300007c0c */ /* 0x000fe2000bf46270 */
[C---:B------:R-:W-:Y:S01]  /*8030*/  IMAD.WIDE R174, R20.reuse, 0x2, R174 ;  /* 0x0000000214ae7825 */ /* 0x040fe200078e02ae */
[----:B------:R-:W-:Y:S02]  /*8040*/  PRMT R25, RZ, 0x7610, R25 ;  /* 0x00007610ff197816 */ /* 0x000fe40000000019 */
[----:B------:R-:W-:Y:S01]  /*8050*/  PRMT R27, RZ, 0x7610, R27 ;  /* 0x00007610ff1b7816 */ /* 0x000fe2000000001b */
[----:B------:R-:W-:-:S08]  /*8060*/  IMAD.WIDE R190, R20, 0x2, R190 ;  /* 0x0000000214be7825 */ /* 0x000fd000078e02be */
[----:B------:R-:W3:Y:S01]  /*8070*/  @!P2 LDG.E.U16 R25, desc[UR20][R190.64] ;  /* 0x00000014be19a981 */ /* 0x000ee2000c1e1500 */
[----:B0-----:R-:W-:-:S04]  /*8080*/  LEA.HI R0, R93, 0x1e, RZ, 0x1a ;  /* 0x0000001e5d007811 */ /* 0x001fc800078fd0ff */
[----:B------:R-:W-:Y:S02]  /*8090*/  ISETP.GE.AND P4, PT, R0, UR19, PT ;  /* 0x0000001300007c0c */ /* 0x000fe4000bf86270 */
[----:B------:R-:W-:Y:S02]  /*80a0*/  LEA.HI R0, R93, 0x2e, RZ, 0x1a ;  /* 0x0000002e5d007811 */ /* 0x000fe400078fd0ff */
[----:B------:R-:W-:-:S09]  /*80b0*/  ISETP.GE.AND P2, PT, R14, UR19, PT ;  /* 0x000000130e007c0c */ /* 0x000fd2000bf46270 */
[----:B------:R-:W3:Y:S01]  /*80c0*/  @!P4 LDG.E.U16 R27, desc[UR20][R174.64] ;  /* 0x00000014ae1bc981 */ /* 0x000ee2000c1e1500 */
[----:B------:R-:W-:Y:S01]  /*80d0*/  ISETP.GE.AND P4, PT, R0, UR19, PT ;  /* 0x0000001300007c0c */ /* 0x000fe2000bf86270 */
[C---:B------:R-:W-:Y:S01]  /*80e0*/  IMAD.WIDE R176, R20.reuse, 0x2, R176 ;  /* 0x0000000214b07825 */ /* 0x040fe200078e02b0 */
[----:B------:R-:W-:Y:S02]  /*80f0*/  PRMT R29, RZ, 0x7610, R29 ;  /* 0x00007610ff1d7816 */ /* 0x000fe4000000001d */
[----:B------:R-:W-:Y:S01]  /*8100*/  PRMT R223, RZ, 0x7610, R223 ;  /* 0x00007610ffdf7816 */ /* 0x000fe200000000df */
[----:B------:R-:W-:Y:S01]  /*8110*/  IMAD.WIDE R204, R20, 0x2, R204 ;  /* 0x0000000214cc7825 */ /* 0x000fe200078e02cc */
[----:B------:R-:W-:Y:S01]  /*8120*/  LEA.HI R0, R93, 0x3e, RZ, 0x1a ;  /* 0x0000003e5d007811 */ /* 0x000fe200078fd0ff */
[----:B------:R-:W0:Y:S03]  /*8130*/  S2R R21, SR_TID.X ;  /* 0x0000000000157919 */ /* 0x000e260000002100 */
        /* <DEDUP_REMOVED lines=10> */
[----:B------:R-:W-:-:S04]  /*81e0*/  IMAD.WIDE R82, R20, 0x2, R82 ;  /* 0x0000000214527825 */ /* 0x000fc800078e0252 */
[----:B------:R-:W3:Y:S04]  /*81f0*/  @!P4 LDG.E.U16 R227, desc[UR20][R86.64] ;  /* 0x0000001456e3c981 */ /* 0x000ee8000c1e1500 */
[----:B------:R-:W3:Y:S01]  /*8200*/  @!P2 LDG.E.U16 R225, desc[UR20][R82.64] ;  /* 0x0000001452e1a981 */ /* 0x000ee2000c1e1500 */
[----:B------:R-:W-:Y:S01]  /*8210*/  BAR.SYNC.DEFER_BLOCKING 0x0 ;  /* 0x0000000000007b1d */ /* 0x000fe20000010000 */
[----:B0-----:R-:W-:Y:S02]  /*8220*/  LOP3.LUT R21, R21, 0x3f, RZ, 0xc0, !PT ;  /* 0x0000003f15157812 */ /* 0x001fe400078ec0ff */
[----:B------:R-:W-:Y:S02]  /*8230*/  LOP3.LUT R0, R2, 0x20, RZ, 0x3c, !PT ;  /* 0x0000002002007812 */ /* 0x000fe400078e3cff */
[----:B------:R-:W-:Y:S01]  /*8240*/  ISETP.GE.AND P2, PT, R21, UR19, PT ;  /* 0x0000001315007c0c */ /* 0x000fe2000bf46270 */
[----:B------:R-:W-:-:S04]  /*8250*/  IMAD.WIDE R34, R19, 0x2, R34 ;  /* 0x0000000213227825 */ /* 0x000fc800078e0222 */
[----:B------:R-:W-:-:S04]  /*8260*/  IMAD.WIDE R32, R19, 0x2, R32 ;  /* 0x0000000213207825 */ /* 0x000fc800078e0220 */
[----:B------:R-:W-:-:S04]  /*8270*/  IMAD.WIDE R38, R19, 0x2, R38 ;  /* 0x0000000213267825 */ /* 0x000fc800078e0226 */
[C---:B------:R-:W-:Y:S01]  /*8280*/  IMAD.WIDE R42, R19.reuse, 0x2, R42 ;  /* 0x00000002132a7825 */ /* 0x040fe200078e022a */
[----:B--2---:R0:W-:Y:S04]  /*8290*/  STS.U16 [R2+UR9+0xa000], R228 ;  /* 0x00a000e402007988 */ /* 0x0041e80008000409 */
[----:B----4-:R1:W-:Y:S01]  /*82a0*/  STS.U16 [R2+UR9+0xa400], R230 ;  /* 0x00a400e602007988 */ /* 0x0103e20008000409 */
[C---:B------:R-:W-:Y:S01]  /*82b0*/  IMAD.WIDE R46, R19.reuse, 0x2, R46 ;  /* 0x00000002132e7825 */ /* 0x040fe200078e022e */
[----:B0-----:R-:W-:Y:S02]  /*82c0*/  PRMT R228, RZ, 0x7610, R228 ;  /* 0x00007610ffe47816 */ /* 0x001fe400000000e4 */
[----:B-1----:R-:W-:Y:S01]  /*82d0*/  PRMT R230, RZ, 0x7610, R230 ;  /* 0x00007610ffe67816 */ /* 0x002fe200000000e6 */
[----:B------:R-:W-:-:S03]  /*82e0*/  IMAD.WIDE R50, R19, 0x2, R50 ;  /* 0x0000000213327825 */ /* 0x000fc600078e0232 */
[----:B------:R-:W2:Y:S01]  /*82f0*/  @!P2 LDG.E.U16 R228, desc[UR20][R34.64] ;  /* 0x0000001422e4a981 */ /* 0x000ea2000c1e1500 */
[----:B------:R-:W-:-:S03]  /*8300*/  IMAD.WIDE R54, R19, 0x2, R54 ;  /* 0x0000000213367825 */ /* 0x000fc600078e0236 */
[----:B------:R-:W4:Y:S04]  /*8310*/  @!P2 LDG.E.U16 R230, desc[UR20][R38.64] ;  /* 0x0000001426e6a981 */ /* 0x000f28000c1e1500 */
[----:B---3--:R0:W-:Y:S01]  /*8320*/  STS.U16 [R2+UR9+0xb800], R240 ;  /* 0x00b800f002007988 */ /* 0x0081e20008000409 */
[----:B------:R-:W-:Y:S01]  /*8330*/  IMAD.WIDE R58, R19, 0x2, R58 ;  /* 0x00000002133a7825 */ /* 0x000fe200078e023a */
[----:B------:R-:W-:-:S03]  /*8340*/  LOP3.LUT R93, R2, 0x40, RZ, 0x3c, !PT ;  /* 0x00000040025d7812 */ /* 0x000fc600078e3cff */
[----:B------:R-:W-:-:S04]  /*8350*/  IMAD.WIDE R62, R19, 0x2, R62 ;  /* 0x00000002133e7825 */ /* 0x000fc800078e023e */
[C---:B------:R-:W-:Y:S01]  /*8360*/  IMAD.WIDE R66, R19.reuse, 0x2, R66 ;  /* 0x0000000213427825 */ /* 0x040fe200078e0242 */
[----:B0-----:R-:W-:Y:S01]  /*8370*/  PRMT R240, RZ, 0x7610, R240 ;  /* 0x00007610fff07816 */ /* 0x001fe200000000f0 */
[----:B------:R0:W-:Y:S04]  /*8380*/  STS.U16 [R2+UR9+0xac00], R234 ;  /* 0x00ac00ea02007988 */ /* 0x0001e80008000409 */
[----:B------:R1:W-:Y:S01]  /*8390*/  STS.U16 [R2+UR9+0xb000], R236 ;  /* 0x00b000ec02007988 */ /* 0x0003e20008000409 */
[----:B0-----:R-:W-:Y:S01]  /*83a0*/  PRMT R234, RZ, 0x7610, R234 ;  /* 0x00007610ffea7816 */ /* 0x001fe200000000ea */
[----:B------:R-:W-:-:S04]  /*83b0*/  IMAD.WIDE R68, R19, 0x2, R68 ;  /* 0x0000000213447825 */ /* 0x000fc800078e0244 */
[C---:B------:R-:W-:Y:S01]  /*83c0*/  IMAD.WIDE R70, R19.reuse, 0x2, R70 ;  /* 0x0000000213467825 */ /* 0x040fe200078e0246 */
[----:B------:R-:W3:Y:S04]  /*83d0*/  @!P2 LDG.E.U16 R234, desc[UR20][R54.64] ;  /* 0x0000001436eaa981 */ /* 0x000ee8000c1e1500 */
[----:B------:R-:W-:Y:S01]  /*83e0*/  STS.U16 [R2+UR9+0xbc00], R241 ;  /* 0x00bc00f102007988 */ /* 0x000fe20008000409 */
[----:B-1----:R-:W-:Y:S01]  /*83f0*/  PRMT R236, RZ, 0x7610, R236 ;  /* 0x00007610ffec7816 */ /* 0x002fe200000000ec */
[----:B------:R-:W-:-:S04]  /*8400*/  IMAD.WIDE R72, R19, 0x2, R72 ;  /* 0x0000000213487825 */ /* 0x000fc800078e0248 */
[----:B------:R-:W-:Y:S01]  /*8410*/  IMAD.WIDE R74, R19, 0x2, R74 ;  /* 0x00000002134a7825 */ /* 0x000fe200078e024a */
[----:B------:R-:W3:Y:S04]  /*8420*/  @!P2 LDG.E.U16 R236, desc[UR20][R62.64] ;  /* 0x000000143eeca981 */ /* 0x000ee8000c1e1500 */
[----:B------:R0:W-:Y:S04]  /*8430*/  STS.U16 [R2+UR9+0xa800], R232 ;  /* 0x00a800e802007988 */ /* 0x0001e80008000409 */
[----:B------:R-:W-:Y:S04]  /*8440*/  STS.U16 [R2+UR9+0xb400], R238 ;  /* 0x00b400ee02007988 */ /* 0x000fe80008000409 */
[----:B------:R1:W-:Y:S01]  /*8450*/  STS.U16 [R0+UR9+0xa100], R229 ;  /* 0x00a100e500007988 */ /* 0x0003e20008000409 */
[----:B0-----:R-:W-:-:S03]  /*8460*/  PRMT R232, RZ, 0x7610, R232 ;  /* 0x00007610ffe87816 */ /* 0x001fc600000000e8 */
[----:B------:R0:W-:Y:S01]  /*8470*/  STS.U16 [R0+UR9+0xa500], R231 ;  /* 0x00a500e700007988 */ /* 0x0001e20008000409 */
[----:B------:R-:W-:Y:S01]  /*8480*/  PRMT R241, RZ, 0x7610, R241 ;  /* 0x00007610fff17816 */ /* 0x000fe200000000f1 */
[----:B------:R-:W-:Y:S01]  /*8490*/  IMAD.WIDE R76, R19, 0x2, R76 ;  /* 0x00000002134c7825 */ /* 0x000fe200078e024c */
[----:B------:R-:W-:Y:S01]  /*84a0*/  PRMT R246, RZ, 0x7610, R246 ;  /* 0x00007610fff67816 */ /* 0x000fe200000000f6 */
[----:B------:R-:W3:Y:S01]  /*84b0*/  @!P2 LDG.E.U16 R240, desc[UR20][R72.64] ;  /* 0x0000001448f0a981 */ /* 0x000ee2000c1e1500 */
[----:B-1----:R-:W-:-:S03]  /*84c0*/  PRMT R229, RZ, 0x7610, R229 ;  /* 0x00007610ffe57816 */ /* 0x002fc600000000e5 */
[----:B------:R1:W-:Y:S01]  /*84d0*/  STS.U16 [R0+UR9+0xa900], R233 ;  /* 0x00a900e900007988 */ /* 0x0003e20008000409 */
[----:B0-----:R-:W-:-:S03]  /*84e0*/  PRMT R231, RZ, 0x7610, R231 ;  /* 0x00007610ffe77816 */ /* 0x001fc600000000e7 */
[----:B------:R0:W-:Y:S01]  /*84f0*/  STS.U16 [R0+UR9+0xad00], R235 ;  /* 0x00ad00eb00007988 */ /* 0x0001e20008000409 */
[----:B------:R-:W-:-:S03]  /*8500*/  PRMT R238, RZ, 0x7610, R238 ;  /* 0x00007610ffee7816 */ /* 0x000fc600000000ee */
[----:B------:R-:W3:Y:S01]  /*8510*/  @!P2 LDG.E.U16 R229, desc[UR20][R32.64] ;  /* 0x0000001420e5a981 */ /* 0x000ee2000c1e1500 */
[----:B-1----:R-:W-:-:S03]  /*8520*/  PRMT R233, RZ, 0x7610, R233 ;  /* 0x00007610ffe97816 */ /* 0x002fc600000000e9 */
[----:B------:R1:W-:Y:S01]  /*8530*/  STS.U16 [R0+UR9+0xb100], R237 ;  /* 0x00b100ed00007988 */ /* 0x0003e20008000409 */
[----:B0-----:R-:W-:-:S03]  /*8540*/  PRMT R235, RZ, 0x7610, R235 ;  /* 0x00007610ffeb7816 */ /* 0x001fc600000000eb */
[----:B------:R-:W3:Y:S04]  /*8550*/  @!P2 LDG.E.U16 R231, desc[UR20][R42.64] ;  /* 0x000000142ae7a981 */ /* 0x000ee8000c1e1500 */
[----:B------:R0:W-:Y:S01]  /*8560*/  STS.U16 [R0+UR9+0xb500], R239 ;  /* 0x00b500ef00007988 */ /* 0x0001e20008000409 */
[----:B-1----:R-:W-:-:S03]  /*8570*/  PRMT R237, RZ, 0x7610, R237 ;  /* 0x00007610ffed7816 */ /* 0x002fc600000000ed */
[----:B------:R-:W3:Y:S04]  /*8580*/  @!P2 LDG.E.U16 R232, desc[UR20][R46.64] ;  /* 0x000000142ee8a981 */ /* 0x000ee8000c1e1500 */
[----:B------:R-:W3:Y:S01]  /*8590*/  @!P2 LDG.E.U16 R233, desc[UR20][R50.64] ;  /* 0x0000001432e9a981 */ /* 0x000ee2000c1e1500 */
[----:B0-----:R-:W-:-:S03]  /*85a0*/  PRMT R239, RZ, 0x7610, R239 ;  /* 0x00007610ffef7816 */ /* 0x001fc600000000ef */
[----:B------:R0:W-:Y:S01]  /*85b0*/  STS.U16 [R0+UR9+0xb900], R242 ;  /* 0x00b900f200007988 */ /* 0x0001e20008000409 */
[----:B------:R-:W-:-:S03]  /*85c0*/  IMAD.WIDE R78, R19, 0x2, R78 ;  /* 0x00000002134e7825 */ /* 0x000fc600078e024e */
[----:B------:R-:W3:Y:S01]  /*85d0*/  @!P2 LDG.E.U16 R235, desc[UR20][R58.64] ;  /* 0x000000143aeba981 */ /* 0x000ee2000c1e1500 */
[----:B------:R-:W-:-:S03]  /*85e0*/  IMAD.WIDE R30, R19, 0x2, R30 ;  /* 0x00000002131e7825 */ /* 0x000fc600078e021e */
[----:B------:R1:W-:Y:S01]  /*85f0*/  STS.U16 [R0+UR9+0xbd00], R243 ;  /* 0x00bd00f300007988 */ /* 0x0003e20008000409 */
[----:B0-----:R-:W-:-:S03]  /*8600*/  PRMT R242, RZ, 0x7610, R242 ;  /* 0x00007610fff27816 */ /* 0x001fc600000000f2 */
[----:B------:R0:W-:Y:S01]  /*8610*/  STS.U16 [R93+UR9+0xa200], R244 ;  /* 0x00a200f45d007988 */ /* 0x0001e20008000409 */
[----:B------:R-:W-:-:S03]  /*8620*/  IMAD.WIDE R36, R19, 0x2, R36 ;  /* 0x0000000213247825 */ /* 0x000fc600078e0224 */
[----:B------:R-:W3:Y:S01]  /*8630*/  @!P2 LDG.E.U16 R237, desc[UR20][R66.64] ;  /* 0x0000001442eda981 */ /* 0x000ee2000c1e1500 */
[----:B-1----:R-:W-:-:S03]  /*8640*/  PRMT R243, RZ, 0x7610, R243 ;  /* 0x00007610fff37816 */ /* 0x002fc600000000f3 */
[----:B------:R1:W-:Y:S01]  /*8650*/  STS.U16 [R93+UR9+0xa600], R245 ;  /* 0x00a600f55d007988 */ /* 0x0003e20008000409 */
[----:B0-----:R-:W-:-:S03]  /*8660*/  PRMT R244, RZ, 0x7610, R244 ;  /* 0x00007610fff47816 */ /* 0x001fc600000000f4 */
[----:B------:R-:W3:Y:S01]  /*8670*/  @!P2 LDG.E.U16 R238, desc[UR20][R68.64] ;  /* 0x0000001444eea981 */ /* 0x000ee2000c1e1500 */
[C---:B------:R-:W-:Y:S01]  /*8680*/  IMAD.WIDE R40, R19.reuse, 0x2, R40 ;  /* 0x0000000213287825 */ /* 0x040fe200078e0228 */
[----:B------:R-:W-:Y:S02]  /*8690*/  PRMT R247, RZ, 0x7610, R247 ;  /* 0x00007610fff77816 */ /* 0x000fe400000000f7 */
[----:B------:R-:W3:Y:S01]  /*86a0*/  @!P2 LDG.E.U16 R239, desc[UR20][R70.64] ;  /* 0x0000001446efa981 */ /* 0x000ee2000c1e1500 */
[----:B-1----:R-:W-:Y:S01]  /*86b0*/  PRMT R245, RZ, 0x7610, R245 ;  /* 0x00007610fff57816 */ /* 0x002fe200000000f5 */
[C---:B------:R-:W-:Y:S02]  /*86c0*/  IMAD.WIDE R44, R19.reuse, 0x2, R44 ;  /* 0x00000002132c7825 */ /* 0x040fe400078e022c */
[----:B------:R-:W3:Y:S01]  /*86d0*/  @!P2 LDG.E.U16 R241, desc[UR20][R74.64] ;  /* 0x000000144af1a981 */ /* 0x000ee2000c1e1500 */
[----:B------:R-:W-:Y:S01]  /*86e0*/  PRMT R248, RZ, 0x7610, R248 ;  /* 0x00007610fff87816 */ /* 0x000fe200000000f8 */
[----:B------:R-:W-:-:S02]  /*86f0*/  IMAD.WIDE R48, R19, 0x2, R48 ;  /* 0x0000000213307825 */ /* 0x000fc400078e0230 */
[----:B------:R-:W3:Y:S01]  /*8700*/  @!P2 LDG.E.U16 R242, desc[UR20][R76.64] ;  /* 0x000000144cf2a981 */ /* 0x000ee2000c1e1500 */
[----:B------:R-:W-:Y:S01]  /*8710*/  PRMT R249, RZ, 0x7610, R249 ;  /* 0x00007610fff97816 */ /* 0x000fe200000000f9 */
[C---:B------:R-:W-:Y:S02]  /*8720*/  IMAD.WIDE R52, R19.reuse, 0x2, R52 ;  /* 0x0000000213347825 */ /* 0x040fe400078e0234 */
[----:B------:R-:W3:Y:S01]  /*8730*/  @!P2 LDG.E.U16 R243, desc[UR20][R78.64] ;  /* 0x000000144ef3a981 */ /* 0x000ee2000c1e1500 */
[----:B------:R-:W-:Y:S01]  /*8740*/  PRMT R250, RZ, 0x7610, R250 ;  /* 0x00007610fffa7816 */ /* 0x000fe200000000fa */
[C---:B------:R-:W-:Y:S02]  /*8750*/  IMAD.WIDE R56, R19.reuse, 0x2, R56 ;  /* 0x0000000213387825 */ /* 0x040fe400078e0238 */
[----:B------:R-:W3:Y:S01]  /*8760*/  @!P2 LDG.E.U16 R244, desc[UR20][R30.64] ;  /* 0x000000141ef4a981 */ /* 0x000ee2000c1e1500 */
[----:B------:R-:W-:Y:S01]  /*8770*/  PRMT R251, RZ, 0x7610, R251 ;  /* 0x00007610fffb7816 */ /* 0x000fe200000000fb */
[----:B------:R-:W-:-:S02]  /*8780*/  IMAD.WIDE R60, R19, 0x2, R60 ;  /* 0x00000002133c7825 */ /* 0x000fc400078e023c */
[----:B------:R-:W3:Y:S01]  /*8790*/  @!P2 LDG.E.U16 R245, desc[UR20][R36.64] ;  /* 0x0000001424f5a981 */ /* 0x000ee2000c1e1500 */
[----:B------:R-:W-:Y:S01]  /*87a0*/  PRMT R252, RZ, 0x7610, R252 ;  /* 0x00007610fffc7816 */ /* 0x000fe200000000fc */
[C---:B------:R-:W-:Y:S02]  /*87b0*/  IMAD.WIDE R64, R19.reuse, 0x2, R64 ;  /* 0x0000000213407825 */ /* 0x040fe400078e0240 */
[----:B------:R-:W3:Y:S04]  /*87c0*/  @!P2 LDG.E.U16 R246, desc[UR20][R40.64] ;  /* 0x0000001428f6a981 */ /* 0x000ee8000c1e1500 */
[----:B------:R-:W3:Y:S04]  /*87d0*/  @!P2 LDG.E.U16 R247, desc[UR20][R44.64] ;  /* 0x000000142cf7a981 */ /* 0x000ee8000c1e1500 */
[----:B------:R-:W3:Y:S04]  /*87e0*/  @!P2 LDG.E.U16 R248, desc[UR20][R48.64] ;  /* 0x0000001430f8a981 */ /* 0x000ee8000c1e1500 */
[----:B------:R-:W-:Y:S04]  /*87f0*/  STS.U16 [R93+UR9+0xaa00], R24 ;  /* 0x00aa00185d007988 */ /* 0x000fe80008000409 */
        /* <DEDUP_REMOVED lines=8> */
[----:B------:R0:W-:Y:S04]  /*8880*/  STS.U16 [R93+UR9+0xbe00], R226 ;  /* 0x00be00e25d007988 */ /* 0x0001e80008000409 */
[----:B0-----:R-:W3:Y:S01]  /*8890*/  LDL.LU R93, [R1+0x10c] ;  /* 0x00010c00015d7983 */ /* 0x001ee20000300800 */
[----:B------:R-:W-:Y:S01]  /*88a0*/  LOP3.LUT R21, R2, 0x60, RZ, 0x3c, !PT ;  /* 0x0000006002157812 */ /* 0x000fe200078e3cff */
[----:B------:R-:W-:-:S04]  /*88b0*/  IMAD.WIDE R130, R19, 0x2, R130 ;  /* 0x0000000213827825 */ /* 0x000fc800078e0282 */
[----:B------:R0:W-:Y:S02]  /*88c0*/  STS.U16 [R21+UR9+0xa300], R22 ;  /* 0x00a3001615007988 */ /* 0x0001e40008000409 */
[----:B0-----:R-:W-:-:S06]  /*88d0*/  PRMT R22, RZ, 0x7610, R22 ;  /* 0x00007610ff167816 */ /* 0x001fcc0000000016 */
[----:B------:R-:W3:Y:S01]  /*88e0*/  @!P2 LDG.E.U16 R22, desc[UR20][R130.64] ;  /* 0x000000148216a981 */ /* 0x000ee2000c1e1500 */
[C---:B------:R-:W-:Y:S01]  /*88f0*/  IMAD.WIDE R136, R19.reuse, 0x2, R136 ;  /* 0x0000000213887825 */ /* 0x040fe200078e0288 */
[----:B------:R-:W-:Y:S02]  /*8900*/  PRMT R24, RZ, 0x7610, R24 ;  /* 0x00007610ff187816 */ /* 0x000fe40000000018 */
[----:B------:R0:W-:Y:S01]  /*8910*/  STS.U16 [R21+UR9+0xa700], R23 ;  /* 0x00a7001715007988 */ /* 0x0001e20008000409 */
[C---:B------:R-:W-:Y:S01]  /*8920*/  IMAD.WIDE R142, R19.reuse, 0x2, R142 ;  /* 0x00000002138e7825 */ /* 0x040fe200078e028e */
[----:B------:R-:W-:Y:S02]  /*8930*/  PRMT R26, RZ, 0x7610, R26 ;  /* 0x00007610ff1a7816 */ /* 0x000fe4000000001a */
[----:B------:R1:W-:Y:S01]  /*8940*/  STS.U16 [R21+UR9+0xab00], R25 ;  /* 0x00ab001915007988 */ /* 0x0003e20008000409 */
[----:B------:R-:W-:Y:S01]  /*8950*/  IMAD.WIDE R148, R19, 0x2, R148 ;  /* 0x0000000213947825 */ /* 0x000fe200078e0294 */
[----:B0-----:R-:W-:-:S02]  /*8960*/  PRMT R23, RZ, 0x7610, R23 ;  /* 0x00007610ff177816 */ /* 0x001fc40000000017 */
[----:B------:R0:W-:Y:S01]  /*8970*/  STS.U16 [R21+UR9+0xaf00], R27 ;  /* 0x00af001b15007988 */ /* 0x0001e20008000409 */
[C---:B------:R-:W-:Y:S01]  /*8980*/  IMAD.WIDE R154, R19.reuse, 0x2, R154 ;  /* 0x00000002139a7825 */ /* 0x040fe200078e029a */
[----:B-1----:R-:W-:Y:S02]  /*8990*/  PRMT R25, RZ, 0x7610, R25 ;  /* 0x00007610ff197816 */ /* 0x002fe40000000019 */
[----:B------:R1:W-:Y:S01]  /*89a0*/  STS.U16 [R21+UR9+0xb300], R29 ;  /* 0x00b3001d15007988 */ /* 0x0003e20008000409 */
[C---:B------:R-:W-:Y:S01]  /*89b0*/  IMAD.WIDE R160, R19.reuse, 0x2, R160 ;  /* 0x0000000213a07825 */ /* 0x040fe200078e02a0 */
[----:B------:R-:W-:Y:S02]  /*89c0*/  PRMT R28, RZ, 0x7610, R28 ;  /* 0x00007610ff1c7816 */ /* 0x000fe4000000001c */
[----:B------:R-:W3:Y:S01]  /*89d0*/  @!P2 LDG.E.U16 R23, desc[UR20][R136.64] ;  /* 0x000000148817a981 */ /* 0x000ee2000c1e1500 */
[----:B0-----:R-:W-:Y:S01]  /*89e0*/  PRMT R27, RZ, 0x7610, R27 ;  /* 0x00007610ff1b7816 */ /* 0x001fe2000000001b */
[----:B------:R-:W-:-:S02]  /*89f0*/  IMAD.WIDE R166, R19, 0x2, R166 ;  /* 0x0000000213a67825 */ /* 0x000fc400078e02a6 */
[----:B------:R0:W-:Y:S01]  /*8a00*/  STS.U16 [R21+UR9+0xb700], R223 ;  /* 0x00b700df15007988 */ /* 0x0001e20008000409 */
[----:B------:R-:W-:Y:S02]  /*8a10*/  PRMT R222, RZ, 0x7610, R222 ;  /* 0x00007610ffde7816 */ /* 0x000fe400000000de */
[----:B-1----:R-:W-:Y:S01]  /*8a20*/  PRMT R29, RZ, 0x7610, R29 ;  /* 0x00007610ff1d7816 */ /* 0x002fe2000000001d */
[C---:B------:R-:W-:Y:S01]  /*8a30*/  IMAD.WIDE R94, R19.reuse, 0x2, R94 ;  /* 0x00000002135e7825 */ /* 0x040fe200078e025e */
[----:B------:R-:W3:Y:S01]  /*8a40*/  @!P2 LDG.E.U16 R24, desc[UR20][R142.64] ;  /* 0x000000148e18a981 */ /* 0x000ee2000c1e1500 */
[----:B------:R-:W-:Y:S02]  /*8a50*/  PRMT R224, RZ, 0x7610, R224 ;  /* 0x00007610ffe07816 */ /* 0x000fe400000000e0 */
[----:B------:R-:W-:Y:S01]  /*8a60*/  IMAD.WIDE R98, R19, 0x2, R98 ;  /* 0x0000000213627825 */ /* 0x000fe200078e0262 */
[----:B------:R-:W3:Y:S01]  /*8a70*/  @!P2 LDG.E.U16 R25, desc[UR20][R148.64] ;  /* 0x000000149419a981 */ /* 0x000ee2000c1e1500 */
[----:B0-----:R-:W-:-:S02]  /*8a80*/  PRMT R223, RZ, 0x7610, R223 ;  /* 0x00007610ffdf7816 */ /* 0x001fc400000000df */
[C---:B------:R-:W-:Y:S01]  /*8a90*/  IMAD.WIDE R102, R19.reuse, 0x2, R102 ;  /* 0x0000000213667825 */ /* 0x040fe200078e0266 */
[----:B------:R0:W-:Y:S01]  /*8aa0*/  STS.U16 [R21+UR9+0xbb00], R225 ;  /* 0x00bb00e115007988 */ /* 0x0001e20008000409 */
[----:B------:R-:W-:Y:S02]  /*8ab0*/  PRMT R226, RZ, 0x7610, R226 ;  /* 0x00007610ffe27816 */ /* 0x000fe400000000e2 */
[C---:B------:R-:W-:Y:S01]  /*8ac0*/  IMAD.WIDE R106, R19.reuse, 0x2, R106 ;  /* 0x00000002136a7825 */ /* 0x040fe200078e026a */
[----:B------:R-:W3:Y:S03]  /*8ad0*/  @!P2 LDG.E.U16 R26, desc[UR20][R154.64] ;  /* 0x000000149a1aa981 */ /* 0x000ee6000c1e1500 */
[----:B------:R-:W-:Y:S01]  /*8ae0*/  IMAD.WIDE R110, R19, 0x2, R110 ;  /* 0x00000002136e7825 */ /* 0x000fe200078e026e */
[----:B------:R-:W3:Y:S01]  /*8af0*/  @!P2 LDG.E.U16 R27, desc[UR20][R160.64] ;  /* 0x00000014a01ba981 */ /* 0x000ee2000c1e1500 */
[----:B0-----:R-:W-:-:S02]  /*8b00*/  PRMT R225, RZ, 0x7610, R225 ;  /* 0x00007610ffe17816 */ /* 0x001fc400000000e1 */
[C---:B------:R-:W-:Y:S01]  /*8b10*/  IMAD.WIDE R114, R19.reuse, 0x2, R114 ;  /* 0x0000000213727825 */ /* 0x040fe200078e0272 */
[----:B------:R0:W-:Y:S04]  /*8b20*/  STS.U16 [R21+UR9+0xbf00], R227 ;  /* 0x00bf00e315007988 */ /* 0x0001e80008000409 */
[----:B------:R-:W3:Y:S01]  /*8b30*/  @!P2 LDG.E.U16 R28, desc[UR20][R166.64] ;  /* 0x00000014a61ca981 */ /* 0x000ee2000c1e1500 */
[----:B------:R-:W-:-:S03]  /*8b40*/  IMAD.WIDE R118, R19, 0x2, R118 ;  /* 0x0000000213767825 */ /* 0x000fc600078e0276 */
[----:B--2---:R1:W-:Y:S01]  /*8b50*/  STS.U16 [R2+UR9+0x4000], R228 ;  /* 0x004000e402007988 */ /* 0x0043e20008000409 */
[----:B0-----:R-:W-:-:S03]  /*8b60*/  PRMT R227, RZ, 0x7610, R227 ;  /* 0x00007610ffe37816 */ /* 0x001fc600000000e3 */
[----:B------:R-:W2:Y:S01]  /*8b70*/  @!P2 LDG.E.U16 R29, desc[UR20][R94.64] ;  /* 0x000000145e1da981 */ /* 0x000ea2000c1e1500 */
[----:B------:R-:W-:-:S03]  /*8b80*/  IMAD.WIDE R122, R19, 0x2, R122 ;  /* 0x00000002137a7825 */ /* 0x000fc600078e027a */
[----:B------:R-:W2:Y:S01]  /*8b90*/  @!P2 LDG.E.U16 R222, desc[UR20][R98.64] ;  /* 0x0000001462dea981 */ /* 0x000ea2000c1e1500 */
[----:B-1----:R-:W-:Y:S01]  /*8ba0*/  PRMT R228, RZ, 0x7610, R228 ;  /* 0x00007610ffe47816 */ /* 0x002fe200000000e4 */
[C---:B------:R-:W-:Y:S02]  /*8bb0*/  IMAD.WIDE R126, R19.reuse, 0x2, R126 ;  /* 0x00000002137e7825 */ /* 0x040fe400078e027e */
[----:B----4-:R0:W-:Y:S04]  /*8bc0*/  STS.U16 [R2+UR9+0x4800], R230 ;  /* 0x004800e602007988 */ /* 0x0101e80008000409 */
[----:B------:R-:W4:Y:S01]  /*8bd0*/  @!P2 LDG.E.U16 R223, desc[UR20][R102.64] ;  /* 0x0000001466dfa981 */ /* 0x000f22000c1e1500 */
[----:B------:R-:W-:-:S03]  /*8be0*/  IMAD.WIDE R132, R19, 0x2, R132 ;  /* 0x0000000213847825 */ /* 0x000fc600078e0284 */
[----:B------:R-:W4:Y:S01]  /*8bf0*/  @!P2 LDG.E.U16 R224, desc[UR20][R106.64] ;  /* 0x000000146ae0a981 */ /* 0x000f22000c1e1500 */
[----:B0-----:R-:W-:Y:S01]  /*8c00*/  PRMT R230, RZ, 0x7610, R230 ;  /* 0x00007610ffe67816 */ /* 0x001fe200000000e6 */
[C---:B------:R-:W-:Y:S02]  /*8c10*/  IMAD.WIDE R138, R19.reuse, 0x2, R138 ;  /* 0x00000002138a7825 */ /* 0x040fe400078e028a */
[----:B------:R-:W4:Y:S02]  /*8c20*/  @!P2 LDG.E.U16 R225, desc[UR20][R110.64] ;  /* 0x000000146ee1a981 */ /* 0x000f24000c1e1500 */
[C---:B------:R-:W-:Y:S02]  /*8c30*/  IMAD.WIDE R144, R19.reuse, 0x2, R144 ;  /* 0x0000000213907825 */ /* 0x040fe400078e0290 */
[----:B------:R-:W4:Y:S02]  /*8c40*/  @!P2 LDG.E.U16 R226, desc[UR20][R114.64] ;  /* 0x0000001472e2a981 */ /* 0x000f24000c1e1500 */
[----:B------:R-:W-:-:S02]  /*8c50*/  IMAD.WIDE R150, R19, 0x2, R150 ;  /* 0x0000000213967825 */ /* 0x000fc400078e0296 */
[----:B---3--:R0:W-:Y:S04]  /*8c60*/  STS.U16 [R2+UR9+0x5800], R234 ;  /* 0x005800ea02007988 */ /* 0x0081e80008000409 */
[----:B------:R-:W3:Y:S01]  /*8c70*/  @!P2 LDG.E.U16 R227, desc[UR20][R118.64] ;  /* 0x0000001476e3a981 */ /* 0x000ee2000c1e1500 */
[----:B------:R-:W-:-:S03]  /*8c80*/  IMAD.WIDE R156, R19, 0x2, R156 ;  /* 0x00000002139c7825 */ /* 0x000fc600078e029c */
[----:B------:R-:W3:Y:S01]  /*8c90*/  @!P2 LDG.E.U16 R228, desc[UR20][R122.64] ;  /* 0x000000147ae4a981 */ /* 0x000ee2000c1e1500 */
[----:B0-----:R-:W-:Y:S01]  /*8ca0*/  PRMT R234, RZ, 0x7610, R234 ;  /* 0x00007610ffea7816 */ /* 0x001fe200000000ea */
[C---:B------:R-:W-:Y:S02]  /*8cb0*/  IMAD.WIDE R162, R19.reuse, 0x2, R162 ;  /* 0x0000000213a27825 */ /* 0x040fe400078e02a2 */
[----:B------:R-:W3:Y:S04]  /*8cc0*/  @!P2 LDG.E.U16 R230, desc[UR20][R132.64] ;  /* 0x0000001484e6a981 */ /* 0x000ee8000c1e1500 */
[----:B------:R0:W-:Y:S01]  /*8cd0*/  STS.U16 [R2+UR9+0x6000], R236 ;  /* 0x006000ec02007988 */ /* 0x0001e20008000409 */
[----:B------:R-:W-:-:S03]  /*8ce0*/  IMAD.WIDE R220, R19, 0x2, R220 ;  /* 0x0000000213dc7825 */ /* 0x000fc600078e02dc */
[----:B------:R-:W3:Y:S01]  /*8cf0*/  @!P2 LDG.E.U16 R234, desc[UR20][R156.64] ;  /* 0x000000149ceaa981 */ /* 0x000ee2000c1e1500 */
[----:B------:R-:W-:-:S03]  /*8d00*/  IMAD.WIDE R96, R19, 0x2, R96 ;  /* 0x0000000213607825 */ /* 0x000fc600078e0260 */
[----:B------:R1:W5:Y:S01]  /*8d10*/  LDL.LU R21, [R1+0x108] ;  /* 0x0001080001157983 */ /* 0x0003620000300800 */
[----:B0-----:R-:W-:Y:S01]  /*8d20*/  PRMT R236, RZ, 0x7610, R236 ;  /* 0x00007610ffec7816 */ /* 0x001fe200000000ec */
[----:B------:R-:W-:-:S04]  /*8d30*/  IMAD.WIDE R100, R19, 0x2, R100 ;  /* 0x0000000213647825 */ /* 0x000fc800078e0264 */
[C---:B------:R-:W-:Y:S01]  /*8d40*/  IMAD.WIDE R104, R19.reuse, 0x2, R104 ;  /* 0x0000000213687825 */ /* 0x040fe200078e0268 */
[----:B------:R-:W3:Y:S03]  /*8d50*/  @!P2 LDG.E.U16 R236, desc[UR20][R220.64] ;  /* 0x00000014dceca981 */ /* 0x000ee6000c1e1500 */
[----:B------:R-:W-:Y:S01]  /*8d60*/  IMAD.WIDE R108, R19, 0x2, R108 ;  /* 0x00000002136c7825 */ /* 0x000fe200078e026c */
[----:B------:R-:W-:Y:S04]  /*8d70*/  STS.U16 [R2+UR9+0x7000], R240 ;  /* 0x007000f002007988 */ /* 0x000fe80008000409 */
[----:B------:R0:W-:Y:S04]  /*8d80*/  STS.U16 [R2+UR9+0x4400], R229 ;  /* 0x004400e502007988 */ /* 0x0001e80008000409 */
[----:B------:R1:W-:Y:S01]  /*8d90*/  STS.U16 [R2+UR9+0x4c00], R231 ;  /* 0x004c00e702007988 */ /* 0x0003e20008000409 */
[----:B0-----:R-:W-:-:S03]  /*8da0*/  PRMT R229, RZ, 0x7610, R229 ;  /* 0x00007610ffe57816 */ /* 0x001fc600000000e5 */
[----:B------:R0:W-:Y:S01]  /*8db0*/  STS.U16 [R2+UR9+0x5000], R232 ;  /* 0x005000e802007988 */ /* 0x0001e20008000409 */
[----:B-1----:R-:W-:-:S03]  /*8dc0*/  PRMT R231, RZ, 0x7610, R231 ;  /* 0x00007610ffe77816 */ /* 0x002fc600000000e7 */
[----:B------:R1:W-:Y:S04]  /*8dd0*/  STS.U16 [R2+UR9+0x5400], R233 ;  /* 0x005400e902007988 */ /* 0x0003e80008000409 */
[----:B------:R-:W3:Y:S01]  /*8de0*/  @!P2 LDG.E.U16 R229, desc[UR20][R126.64] ;  /* 0x000000147ee5a981 */ /* 0x000ee2000c1e1500 */
[----:B0-----:R-:W-:-:S03]  /*8df0*/  PRMT R232, RZ, 0x7610, R232 ;  /* 0x00007610ffe87816 */ /* 0x001fc600000000e8 */
[----:B------:R0:W-:Y:S01]  /*8e00*/  STS.U16 [R2+UR9+0x5c00], R235 ;  /* 0x005c00eb02007988 */ /* 0x0001e20008000409 */
[----:B-1----:R-:W-:-:S03]  /*8e10*/  PRMT R233, RZ, 0x7610, R233 ;  /* 0x00007610ffe97816 */ /* 0x002fc600000000e9 */
[----:B------:R-:W3:Y:S01]  /*8e20*/  @!P2 LDG.E.U16 R231, desc[UR20][R138.64] ;  /* 0x000000148ae7a981 */ /* 0x000ee2000c1e1500 */
[----:B------:R-:W-:-:S03]  /*8e30*/  PRMT R240, RZ, 0x7610, R240 ;  /* 0x00007610fff07816 */ /* 0x000fc600000000f0 */
[----:B------:R-:W3:Y:S01]  /*8e40*/  @!P2 LDG.E.U16 R232, desc[UR20][R144.64] ;  /* 0x0000001490e8a981 */ /* 0x000ee2000c1e1500 */
[----:B0-----:R-:W-:-:S03]  /*8e50*/  PRMT R235, RZ, 0x7610, R235 ;  /* 0x00007610ffeb7816 */ /* 0x001fc600000000eb */
[----:B------:R0:W-:Y:S01]  /*8e60*/  STS.U16 [R2+UR9+0x6400], R237 ;  /* 0x006400ed02007988 */ /* 0x0001e20008000409 */
[----:B------:R-:W-:-:S03]  /*8e70*/  IMAD.WIDE R112, R19, 0x2, R112 ;  /* 0x0000000213707825 */ /* 0x000fc600078e0270 */
[----:B------:R-:W3:Y:S04]  /*8e80*/  @!P2 LDG.E.U16 R233, desc[UR20][R150.64] ;  /* 0x0000001496e9a981 */ /* 0x000ee8000c1e1500 */
[----:B------:R1:W-:Y:S01]  /*8e90*/  STS.U16 [R2+UR9+0x6800], R238 ;  /* 0x006800ee02007988 */ /* 0x0003e20008000409 */
[----:B0-----:R-:W-:-:S03]  /*8ea0*/  PRMT R237, RZ, 0x7610, R237 ;  /* 0x00007610ffed7816 */ /* 0x001fc600000000ed */
[----:B------:R0:W-:Y:S01]  /*8eb0*/  STS.U16 [R2+UR9+0x6c00], R239 ;  /* 0x006c00ef02007988 */ /* 0x0001e20008000409 */
[----:B------:R-:W-:-:S03]  /*8ec0*/  IMAD.WIDE R116, R19, 0x2, R116 ;  /* 0x0000000213747825 */ /* 0x000fc600078e0274 */
[----:B------:R0:W-:Y:S01]  /*8ed0*/  STS.U16 [R2+UR9+0x7400], R241 ;  /* 0x007400f102007988 */ /* 0x0001e20008000409 */
[----:B-1----:R-:W-:-:S03]  /*8ee0*/  PRMT R238, RZ, 0x7610, R238 ;  /* 0x00007610ffee7816 */ /* 0x002fc600000000ee */
[----:B------:R1:W-:Y:S01]  /*8ef0*/  STS.U16 [R2+UR9+0x7800], R242 ;  /* 0x007800f202007988 */ /* 0x0003e20008000409 */
[----:B0-----:R-:W-:-:S03]  /*8f00*/  PRMT R239, RZ, 0x7610, R239 ;  /* 0x00007610ffef7816 */ /* 0x001fc600000000ef */
[----:B------:R-:W3:Y:S01]  /*8f10*/  @!P2 LDG.E.U16 R235, desc[UR20][R162.64] ;  /* 0x00000014a2eba981 */ /* 0x000ee2000c1e1500 */
[----:B------:R-:W-:-:S03]  /*8f20*/  PRMT R241, RZ, 0x7610, R241 ;  /* 0x00007610fff17816 */ /* 0x000fc600000000f1 */
[----:B------:R0:W-:Y:S01]  /*8f30*/  STS.U16 [R2+UR9+0x7c00], R243 ;  /* 0x007c00f302007988 */ /* 0x0001e20008000409 */
[----:B-1----:R-:W-:Y:S01]  /*8f40*/  PRMT R242, RZ, 0x7610, R242 ;  /* 0x00007610fff27816 */ /* 0x002fe200000000f2 */
[C---:B------:R-:W-:Y:S02]  /*8f50*/  IMAD.WIDE R120, R19.reuse, 0x2, R120 ;  /* 0x0000000213787825 */ /* 0x040fe400078e0278 */
[----:B------:R1:W-:Y:S04]  /*8f60*/  STS.U16 [R0+UR9+0x4100], R244 ;  /* 0x004100f400007988 */ /* 0x0003e80008000409 */
[----:B------:R-:W3:Y:S01]  /*8f70*/  @!P2 LDG.E.U16 R237, desc[UR20][R96.64] ;  /* 0x0000001460eda981 */ /* 0x000ee2000c1e1500 */
[----:B0-----:R-:W-:Y:S01]  /*8f80*/  PRMT R243, RZ, 0x7610, R243 ;  /* 0x00007610fff37816 */ /* 0x001fe200000000f3 */
[----:B------:R-:W-:-:S02]  /*8f90*/  IMAD.WIDE R124, R19, 0x2, R124 ;  /* 0x00000002137c7825 */ /* 0x000fc400078e027c */
[----:B------:R0:W-:Y:S01]  /*8fa0*/  STS.U16 [R0+UR9+0x4500], R245 ;  /* 0x004500f500007988 */ /* 0x0001e20008000409 */
[----:B-1----:R-:W-:-:S03]  /*8fb0*/  PRMT R244, RZ, 0x7610, R244 ;  /* 0x00007610fff47816 */ /* 0x002fc600000000f4 */
[----:B------:R-:W3:Y:S01]  /*8fc0*/  @!P2 LDG.E.U16 R238, desc[UR20][R100.64] ;  /* 0x0000001464eea981 */ /* 0x000ee2000c1e1500 */
[----:B------:R-:W-:-:S03]  /*8fd0*/  IMAD.WIDE R128, R19, 0x2, R128 ;  /* 0x0000000213807825 */ /* 0x000fc600078e0280 */
[----:B------:R1:W-:Y:S01]  /*8fe0*/  STS.U16 [R0+UR9+0x4900], R246 ;  /* 0x004900f600007988 */ /* 0x0003e20008000409 */
[----:B0-----:R-:W-:-:S03]  /*8ff0*/  PRMT R245, RZ, 0x7610, R245 ;  /* 0x00007610fff57816 */ /* 0x001fc600000000f5 */
[----:B------:R-:W3:Y:S01]  /*9000*/  @!P2 LDG.E.U16 R239, desc[UR20][R104.64] ;  /* 0x0000001468efa981 */ /* 0x000ee2000c1e1500 */
[----:B------:R-:W-:-:S03]  /*9010*/  IMAD.WIDE R134, R19, 0x2, R134 ;  /* 0x0000000213867825 */ /* 0x000fc600078e0286 */
        /* <DEDUP_REMOVED lines=24> */
[----:B------:R-:W3:Y:S01]  /*91a0*/  @!P2 LDG.E.U16 R246, desc[UR20][R134.64] ;  /* 0x0000001486f6a981 */ /* 0x000ee2000c1e1500 */
[----:B-1----:R-:W-:-:S03]  /*91b0*/  PRMT R252, RZ, 0x7610, R252 ;  /* 0x00007610fffc7816 */ /* 0x002fc600000000fc */
[----:B------:R-:W3:Y:S04]  /*91c0*/  @!P2 LDG.E.U16 R247, desc[UR20][R140.64] ;  /* 0x000000148cf7a981 */ /* 0x000ee8000c1e1500 */
[----:B------:R-:W3:Y:S04]  /*91d0*/  @!P2 LDG.E.U16 R248, desc[UR20][R146.64] ;  /* 0x0000001492f8a981 */ /* 0x000ee8000c1e1500 */
[----:B------:R-:W3:Y:S04]  /*91e0*/  @!P2 LDG.E.U16 R249, desc[UR20][R152.64] ;  /* 0x0000001498f9a981 */ /* 0x000ee8000c1e1500 */
[----:B------:R-:W3:Y:S04]  /*91f0*/  @!P2 LDG.E.U16 R250, desc[UR20][R158.64] ;  /* 0x000000149efaa981 */ /* 0x000ee8000c1e1500 */
[----:B------:R-:W3:Y:S04]  /*9200*/  @!P2 LDG.E.U16 R251, desc[UR20][R164.64] ;  /* 0x00000014a4fba981 */ /* 0x000ee8000c1e1500 */
[----:B------:R-:W3:Y:S04]  /*9210*/  @!P2 LDG.E.U16 R252, desc[UR20][R92.64] ;  /* 0x000000145cfca981 */ /* 0x000ee8000c1e1500 */
[----:B------:R0:W-:Y:S04]  /*9220*/  STS.U16 [R0+UR9+0x6500], R22 ;  /* 0x0065001600007988 */ /* 0x0001e80008000409 */
[----:B0-----:R0:W5:Y:S01]  /*9230*/  LDL.LU R0, [R1+0x104] ;  /* 0x0001040001007983 */ /* 0x0011620000300800 */
[----:B------:R-:W-:-:S05]  /*9240*/  LOP3.LUT R22, R2, 0x20, RZ, 0x3c, !PT ;  /* 0x0000002002167812 */ /* 0x000fca00078e3cff */
[----:B------:R1:W-:Y:S04]  /*9250*/  STS.U16 [R22+UR9+0x6900], R23 ;  /* 0x0069001716007988 */ /* 0x0003e80008000409 */
[----:B------:R-:W-:Y:S04]  /*9260*/  STS.U16 [R22+UR9+0x6d00], R24 ;  /* 0x006d001816007988 */ /* 0x000fe80008000409 */
[----:B------:R-:W-:Y:S01]  /*9270*/  STS.U16 [R22+UR9+0x7100], R25 ;  /* 0x0071001916007988 */ /* 0x000fe20008000409 */
[----:B-1----:R-:W-:-:S03]  /*9280*/  LOP3.LUT R23, R2, 0x40, RZ, 0x3c, !PT ;  /* 0x0000004002177812 */ /* 0x002fc600078e3cff */
[----:B------:R-:W-:Y:S04]  /*9290*/  STS.U16 [R22+UR9+0x7500], R26 ;  /* 0x0075001a16007988 */ /* 0x000fe80008000409 */
[----:B------:R-:W-:Y:S04]  /*92a0*/  STS.U16 [R22+UR9+0x7900], R27 ;  /* 0x0079001b16007988 */ /* 0x000fe80008000409 */
[----:B------:R1:W-:Y:S04]  /*92b0*/  STS.U16 [R22+UR9+0x7d00], R28 ;  /* 0x007d001c16007988 */ /* 0x0003e80008000409 */
[----:B--2---:R0:W-:Y:S04]  /*92c0*/  STS.U16 [R23+UR9+0x4200], R29 ;  /* 0x0042001d17007988 */ /* 0x0041e80008000409 */
[----:B------:R0:W-:Y:S04]  /*92d0*/  STS.U16 [R23+UR9+0x4600], R222 ;  /* 0x004600de17007988 */ /* 0x0001e80008000409 */
[----:B----4-:R0:W-:Y:S04]  /*92e0*/  STS.U16 [R23+UR9+0x4a00], R223 ;  /* 0x004a00df17007988 */ /* 0x0101e80008000409 */
[----:B------:R0:W-:Y:S04]  /*92f0*/  STS.U16 [R23+UR9+0x4e00], R224 ;  /* 0x004e00e017007988 */ /* 0x0001e80008000409 */
[----:B------:R0:W-:Y:S04]  /*9300*/  STS.U16 [R23+UR9+0x5200], R225 ;  /* 0x005200e117007988 */ /* 0x0001e80008000409 */
[----:B------:R0:W-:Y:S01]  /*9310*/  STS.U16 [R23+UR9+0x5600], R226 ;  /* 0x005600e217007988 */ /* 0x0001e20008000409 */
[----:B-1----:R-:W-:-:S03]  /*9320*/  LOP3.LUT R22, R2, 0x60, RZ, 0x3c, !PT ;  /* 0x0000006002167812 */ /* 0x002fc600078e3cff */
[----:B---3--:R0:W-:Y:S04]  /*9330*/  STS.U16 [R23+UR9+0x5a00], R227 ;  /* 0x005a00e317007988 */ /* 0x0081e80008000409 */
[----:B------:R0:W-:Y:S01]  /*9340*/  STS.U16 [R23+UR9+0x5e00], R228 ;  /* 0x005e00e417007988 */ /* 0x0001e20008000409 */
[----:B------:R-:W-:-:S04]  /*9350*/  ULEA UR11, UR18, UR9, 0x3 ;  /* 0x00000009120b7291 */ /* 0x000fc8000f8e18ff */
[----:B------:R-:W-:Y:S01]  /*9360*/  UIADD3 UR11, UPT, UPT, UR11, 0xc000, URZ ;  /* 0x0000c0000b0b7890 */ /* 0x000fe2000fffe0ff */
[----:B------:R0:W-:Y:S04]  /*9370*/  STS.U16 [R23+UR9+0x6200], R229 ;  /* 0x006200e517007988 */ /* 0x0001e80008000409 */
        /* <DEDUP_REMOVED lines=22> */
[----:B------:R0:W-:Y:S01]  /*94e0*/  STS.U16 [R22+UR9+0x7f00], R252 ;  /* 0x007f00fc16007988 */ /* 0x0001e20008000409 */
[----:B------:R1:W-:Y:S06]  /*94f0*/  MEMBAR.ALL.CTA ;  /* 0x0000000000007992 */ /* 0x0003ec0000008000 */
[----:B-1----:R-:W1:Y:S02]  /*9500*/  FENCE.VIEW.ASYNC.S ;  /* 0x00000000000073c6 */ /* 0x002e640000000000 */
[----:B-1----:R-:W-:Y:S06]  /*9510*/  BAR.SYNC.DEFER_BLOCKING 0x0 ;  /* 0x0000000000007b1d */ /* 0x002fec0000010000 */
[----:B------:R-:W-:Y:S05]  /*9520*/  @P0 BRA `(.L_x_9) ;  /* 0x00000000004c0947 */ /* 0x000fea0003800000 */
[----:B------:R-:W-:Y:S01]  /*9530*/  UMOV UR13, 0x40004040 ;  /* 0x40004040000d7882 */ /* 0x000fe20000000000 */
        /* <DEDUP_REMOVED lines=9> */
[----:B------:R1:W-:Y:S01]  /*95d0*/  UTCHMMA gdesc[UR12], gdesc[UR14], tmem[UR8], tmem[UR16], idesc[UR17], UPT ;  /* 0x00ff100e0c0075ea */ /* 0x0003e2000b800008 */
        /* <DEDUP_REMOVED lines=8> */
.L_x_9:
[----:B------:R-:W-:Y:S01]  /*9660*/  UIADD3 UR18, UPT, UPT, UR18, 0x1, URZ ;  /* 0x0000000112127890 */ /* 0x000fe2000fffe0ff */
[----:B-----5:R-:W-:Y:S01]  /*9670*/  VIADD R21, R21, 0xffffffff ;  /* 0xffffffff15157836 */ /* 0x020fe20000000000 */
[----:B------:R-:W-:Y:S02]  /*9680*/  UIADD3 UR19, UPT, UPT, UR19, -0x40, URZ ;  /* 0xffffffc013137890 */ /* 0x000fe4000fffe0ff */
[----:B------:R-:W-:Y:S02]  /*9690*/  UISETP.GT.AND UP1, UPT, UR18, 0x1, UPT ;  /* 0x000000011200788c */ /* 0x000fe4000bf24270 */
[----:B------:R-:W-:Y:S02]  /*96a0*/  ISETP.NE.U32.AND P2, PT, R21, RZ, PT ;  /* 0x000000ff1500720c */ /* 0x000fe40003f45070 */
[----:B-1----:R-:W-:Y:S02]  /*96b0*/  USEL UR4, URZ, 0x1, !UP1 ;  /* 0x00000001ff047887 */ /* 0x002fe4000c800000 */
[----:B------:R-:W-:-:S02]  /*96c0*/  USEL UR18, UR18, URZ, !UP1 ;  /* 0x000000ff12127287 */ /* 0x000fc4000c800000 */
[----:B------:R-:W-:-:S03]  /*96d0*/  ULOP3.LUT UR6, UR5, UR4, URZ, 0x3c, !UPT ;  /* 0x0000000405067292 */ /* 0x000fc6000f8e3cff */
[----:B------:R-:W-:-:S04]  /*96e0*/  UMOV UR4, UR5 ;  /* 0x0000000500047c82 */ /* 0x000fc80008000000 */
[----:B------:R-:W-:Y:S01]  /*96f0*/  UMOV UR5, UR6 ;  /* 0x0000000600057c82 */ /* 0x000fe20008000000 */
[----:B------:R-:W-:Y:S05]  /*9700*/  @P2 BRA `(.L_x_10) ;  /* 0xffffffdc00e42947 */ /* 0x000fea000383ffff */
.L_x_7:
[----:B0-----:R-:W2:Y:S01]  /*9710*/  LDL.LU R23, [R1] ;  /* 0x0000000001177983 */ /* 0x001ea20000300800 */
[----:B------:R-:W0:Y:S01]  /*9720*/  LDC R79, c[0x0][0x3b8] ;  /* 0x0000ee00ff4f7b82 */ /* 0x000e220000000800 */
[----:B------:R-:W1:Y:S01]  /*9730*/  LDCU UR5, c[0x0][0x3b4] ;  /* 0x00007680ff0577ac */ /* 0x000e620008000800 */
[----:B------:R-:W3:Y:S01]  /*9740*/  S2R R22, SR_TID.X ;  /* 0x0000000000167919 */ /* 0x000ee20000002100 */
[----:B------:R-:W4:Y:S01]  /*9750*/  LDCU.128 UR12, c[0x0][0x390] ;  /* 0x00007200ff0c77ac */ /* 0x000f220008000c00 */
[C---:B---3--:R-:W-:Y:S02]  /*9760*/  IMAD.SHL.U32 R84, R22.reuse, 0x10, RZ ;  /* 0x0000001016547824 */ /* 0x048fe400078e00ff */
[----:B------:R-:W-:Y:S01]  /*9770*/  IMAD.SHL.U32 R2, R22, 0x80, RZ ;  /* 0x0000008016027824 */ /* 0x000fe200078e00ff */
[----:B--2---:R-:W-:-:S13]  /*9780*/  ISETP.GE.AND P0, PT, R23, 0x40, PT ;  /* 0x000000401700780c */ /* 0x004fda0003f06270 */
[----:B01--4-:R-:W-:Y:S05]  /*9790*/  @!P0 BRA `(.L_x_11) ;  /* 0x0000000000108947 */ /* 0x013fea0003800000 */
[----:B------:R-:W-:-:S06]  /*97a0*/  USHF.L.U32 UR4, UR4, 0x1f, URZ ;  /* 0x0000001f04047899 */ /* 0x000fcc00080006ff */
[----:B------:R-:W-:-:S04]  /*97b0*/  IMAD.U32 R3, RZ, RZ, UR4 ;  /* 0x00000004ff037e24 */ /* 0x000fc8000f8e00ff */
[----:B------:R-:W0:Y:S02]  /*97c0*/  SYNCS.PHASECHK.TRANS64.TRYWAIT P0, [UR11], R3 ;  /* 0x00000003ff0075a7 */ /* 0x000e24000800110b */
[----:B0-----:R-:W-:Y:S05]  /*97d0*/  @!P0 BRA `(.L_x_12) ;  /* 0x0000002000648947 */ /* 0x001fea0003800000 */
.L_x_11:
[----:B------:R-:W2:Y:S04]  /*97e0*/  LDL.LU R73, [R1+0x4] ;  /* 0x0000040001497983 */ /* 0x000ea80000300800 */
[----:B------:R-:W3:Y:S04]  /*97f0*/  LDL.LU R72, [R1+0xc8] ;  /* 0x0000c80001487983 */ /* 0x000ee80000300800 */
[----:B------:R-:W4:Y:S04]  /*9800*/  LDL.LU R71, [R1+0xc4] ;  /* 0x0000c40001477983 */ /* 0x000f280000300800 */
[----:B------:R-:W5:Y:S04]  /*9810*/  LDL.LU R68, [R1+0xc0] ;  /* 0x0000c00001447983 */ /* 0x000f680000300800 */
[----:B------:R-:W5:Y:S04]  /*9820*/  LDL.LU R69, [R1+0xbc] ;  /* 0x0000bc0001457983 */ /* 0x000f680000300800 */
[----:B------:R-:W5:Y:S01]  /*9830*/  LDL.LU R70, [R1+0xb8] ;  /* 0x0000b80001467983 */ /* 0x000f620000300800 */
[----:B------:R-:W-:-:S02]  /*9840*/  LOP3.LUT R3, R2, 0x800, RZ, 0xc0, !PT ;  /* 0x0000080002037812 */ /* 0x000fc400078ec0ff */
[----:B------:R-:W-:Y:S01]  /*9850*/  LOP3.LUT R2, R84, 0xf0, RZ, 0xc0, !PT ;  /* 0x000000f054027812 */ /* 0x000fe200078ec0ff */
[----:B------:R-:W-:Y:S06]  /*9860*/  BAR.SYNC.DEFER_BLOCKING 0x0 ;  /* 0x0000000000007b1d */ /* 0x000fec0000010000 */
[----:B------:R-:W5:Y:S04]  /*9870*/  LDL.LU R91, [R1+0x100] ;  /* 0x00010000015b7983 */ /* 0x000f680000300800 */
[----:B------:R-:W5:Y:S04]  /*9880*/  LDL.LU R90, [R1+0xfc] ;  /* 0x0000fc00015a7983 */ /* 0x000f680000300800 */
[----:B------:R-:W5:Y:S04]  /*9890*/  LDL.LU R89, [R1+0xf8] ;  /* 0x0000f80001597983 */ /* 0x000f680000300800 */
[----:B------:R-:W5:Y:S01]  /*98a0*/  LDL.LU R88, [R1+0xf4] ;  /* 0x0000f40001587983 */ /* 0x000f620000300800 */
[----:B------:R-:W0:Y:S02]  /*98b0*/  @!P1 SYNCS.CCTL.IV [UR9+0xc000] ;  /* 0x00c00000ff0099b1 */ /* 0x000e240008000009 */
[----:B0-----:R-:W-:Y:S06]  /*98c0*/  BAR.SYNC.DEFER_BLOCKING 0x0 ;  /* 0x0000000000007b1d */ /* 0x001fec0000010000 */
[----:B------:R-:W-:Y:S01]  /*98d0*/  LDTM.16dp32bit_t0_t15.x64 R4, tmem[UR10] ;  /* 0x0000000a000479ee */ /* 0x000fe20008b00000 */
[----:B------:R-:W0:Y:S01]  /*98e0*/  LDTM.16dp32bit_t16_t31.x64 R4, tmem[UR10+0x40] ;  /* 0x0000400a000479ee */ /* 0x000e220008b20000 */
[----:B------:R-:W5:Y:S04]  /*98f0*/  LDL.LU R87, [R1+0xf0] ;  /* 0x0000f00001577983 */ /* 0x000f680000300800 */
[----:B------:R-:W5:Y:S01]  /*9900*/  LDL.LU R86, [R1+0xec] ;  /* 0x0000ec0001567983 */ /* 0x000f620000300800 */
[----:B------:R-:W1:Y:S01]  /*9910*/  @!P1 SYNCS.CCTL.IV [UR9+0xc008] ;  /* 0x00c00800ff0099b1 */ /* 0x000e620008000009 */
[----:B------:R-:W-:Y:S01]  /*9920*/  NOP ;  /* 0x0000000000007918 */ /* 0x000fe20000000000 */
[----:B0-----:R-:W-:-:S02]  /*9930*/  F2FP.BF16.F32.PACK_AB R4, R6, R4 ;  /* 0x000000040604723e */ /* 0x001fc400000010ff */
[----:B------:R-:W-:Y:S02]  /*9940*/  F2FP.BF16.F32.PACK_AB R6, R14, R12 ;  /* 0x0000000c0e06723e */ /* 0x000fe400000010ff */
[----:B------:R-:W-:Y:S02]  /*9950*/  F2FP.BF16.F32.PACK_AB R20, R22, R20 ;  /* 0x000000141614723e */ /* 0x000fe400000010ff */
[----:B------:R-:W-:Y:S02]  /*9960*/  F2FP.BF16.F32.PACK_AB R22, R30, R28 ;  /* 0x0000001c1e16723e */ /* 0x000fe400000010ff */
[C---:B--2---:R-:W-:Y:S01]  /*9970*/  ISETP.GE.AND P0, PT, R73.reuse, UR14, PT ;  /* 0x0000000e49007c0c */ /* 0x044fe2000bf06270 */
[----:B------:R-:W-:Y:S01]  /*9980*/  IMAD R80, R73, UR5, RZ ;  /* 0x0000000549507c24 */ /* 0x000fe2000f8e02ff */
[----:B------:R-:W-:Y:S01]  /*9990*/  IADD3 R73, PT, PT, R2, UR9, R3 ;  /* 0x0000000902497c10 */ /* 0x000fe2000fffe003 */
[----:B------:R-:W-:Y:S01]  /*99a0*/  IMAD R3, R0, R79, RZ ;  /* 0x0000004f00037224 */ /* 0x000fe200078e02ff */
[----:B---3--:R-:W-:-:S02]  /*99b0*/  ISETP.LT.AND P2, PT, R72, UR15, !P0 ;  /* 0x0000000f48007c0c */ /* 0x008fc4000c741270 */
[C---:B------:R-:W-:Y:S02]  /*99c0*/  LEA R78, P6, R80.reuse, UR12, 0x1 ;  /* 0x0000000c504e7c11 */ /* 0x040fe4000f8c08ff */
[----:B----4-:R-:W-:Y:S02]  /*99d0*/  ISETP.LT.AND P4, PT, R71, UR15, !P0 ;  /* 0x0000000f47007c0c */ /* 0x010fe4000c781270 */
[----:B------:R-:W-:Y:S02]  /*99e0*/  LEA.HI.X.SX32 R80, R80, UR13, 0x1, P6 ;  /* 0x0000000d50507c11 */ /* 0x000fe4000b0f0eff */
[----:B-----5:R-:W-:Y:S02]  /*99f0*/  ISETP.LT.AND P3, PT, R68, UR15, !P0 ;  /* 0x0000000f44007c0c */ /* 0x020fe4000c761270 */
[----:B------:R-:W0:Y:S01]  /*9a00*/  S2R R68, SR_TID.X ;  /* 0x0000000000447919 */ /* 0x000e220000002100 */
[----:B------:R-:W-:Y:S02]  /*9a10*/  LEA R2, P1, R3, R78, 0x1 ;  /* 0x0000004e03027211 */ /* 0x000fe400078208ff */
[----:B------:R-:W-:Y:S01]  /*9a20*/  ISETP.LT.AND P5, PT, R69, UR15, !P0 ;  /* 0x0000000f45007c0c */ /* 0x000fe2000c7a1270 */
[----:B------:R-:W-:Y:S01]  /*9a30*/  IMAD R69, R79, 0x2, R3 ;  /* 0x000000024f457824 */ /* 0x000fe200078e0203 */
[----:B------:R-:W-:-:S02]  /*9a40*/  LEA.HI.X.SX32 R3, R3, R80, 0x1, P1 ;  /* 0x0000005003037211 */ /* 0x000fc400008f0eff */
[----:B------:R-:W-:Y:S02]  /*9a50*/  ISETP.LT.AND P6, PT, R70, UR15, !P0 ;  /* 0x0000000f46007c0c */ /* 0x000fe4000c7c1270 */
[----:B------:R-:W-:Y:S01]  /*9a60*/  LEA R72, P1, R69, R78, 0x1 ;  /* 0x0000004e45487211 */ /* 0x000fe200078208ff */
[----:B------:R-:W-:Y:S01]  /*9a70*/  IMAD R71, R79, 0x2, R69 ;  /* 0x000000024f477824 */ /* 0x000fe200078e0245 */
[----:B------:R-:W-:Y:S02]  /*9a80*/  F2FP.BF16.F32.PACK_AB R70, R15, R13 ;  /* 0x0000000d0f46723e */ /* 0x000fe400000010ff */
[----:B------:R-:W-:Y:S01]  /*9a90*/  F2FP.BF16.F32.PACK_AB R13, R43, R41 ;  /* 0x000000292b0d723e */ /* 0x000fe200000010ff */
[----:B0-----:R-:W-:-:S05]  /*9aa0*/  IMAD.SHL.U32 R68, R68, 0x8, RZ ;  /* 0x0000000844447824 */ /* 0x001fca00078e00ff */
[----:B------:R-:W-:-:S05]  /*9ab0*/  LOP3.LUT R68, R68, 0x300, RZ, 0xc0, !PT ;  /* 0x0000030044447812 */ /* 0x000fca00078ec0ff */
[----:B------:R-:W-:Y:S01]  /*9ac0*/  IMAD.IADD R85, R68, 0x1, R73 ;  /* 0x0000000144557824 */ /* 0x000fe200078e0249 */
[----:B------:R-:W-:Y:S02]  /*9ad0*/  LEA.HI.X.SX32 R73, R69, R80, 0x1, P1 ;  /* 0x0000005045497211 */ /* 0x000fe400008f0eff */
[----:B------:R-:W-:Y:S02]  /*9ae0*/  F2FP.BF16.F32.PACK_AB R68, R7, R5 ;  /* 0x000000050744723e */ /* 0x000fe400000010ff */
[----:B------:R-:W-:Y:S02]  /*9af0*/  F2FP.BF16.F32.PACK_AB R69, R11, R9 ;  /* 0x000000090b45723e */ /* 0x000fe400000010ff */
[----:B------:R-:W-:Y:S02]  /*9b00*/  F2FP.BF16.F32.PACK_AB R5, R10, R8 ;  /* 0x000000080a05723e */ /* 0x000fe400000010ff */
[----:B------:R-:W-:Y:S02]  /*9b10*/  F2FP.BF16.F32.PACK_AB R11, R35, R33 ;  /* 0x00000021230b723e */ /* 0x000fe400000010ff */
[----:B------:R-:W-:Y:S01]  /*9b20*/  F2FP.BF16.F32.PACK_AB R8, R23, R21 ;  /* 0x000000151708723e */ /* 0x000fe200000010ff */
[----:B------:R-:W2:Y:S01]  /*9b30*/  LDL.LU R35, [R1+0xe8] ;  /* 0x0000e80001237983 */ /* 0x000ea20000300800 */
[----:B------:R-:W-:-:S03]  /*9b40*/  F2FP.BF16.F32.PACK_AB R23, R34, R32 ;  /* 0x000000202217723e */ /* 0x000fc600000010ff */
[----:B------:R-:W3:Y:S04]  /*9b50*/  LDL.LU R41, [R1+0xe4] ;  /* 0x0000e40001297983 */ /* 0x000ee80000300800 */
[----:B------:R-:W4:Y:S01]  /*9b60*/  LDL.LU R34, [R1+0xe0] ;  /* 0x0000e00001227983 */ /* 0x000f220000300800 */
[----:B------:R-:W-:Y:S01]  /*9b70*/  LEA R74, P1, R71, R78, 0x1 ;  /* 0x0000004e474a7211 */ /* 0x000fe200078208ff */
[----:B------:R-:W-:Y:S01]  /*9b80*/  IMAD R77, R79, 0x2, R71 ;  /* 0x000000024f4d7824 */ /* 0x000fe200078e0247 */
[----:B------:R-:W-:Y:S02]  /*9b90*/  F2FP.BF16.F32.PACK_AB R7, R18, R16 ;  /* 0x000000101207723e */ /* 0x000fe400000010ff */
[----:B------:R-:W-:Y:S02]  /*9ba0*/  LEA.HI.X.SX32 R75, R71, R80, 0x1, P1 ;  /* 0x00000050474b7211 */ /* 0x000fe400008f0eff */
[----:B------:R-:W-:Y:S01]  /*9bb0*/  F2FP.BF16.F32.PACK_AB R71, R19, R17 ;  /* 0x000000111347723e */ /* 0x000fe200000010ff */
[----:B-1----:R-:W-:Y:S04]  /*9bc0*/  STS.128 [R85], R4 ;  /* 0x0000000455007388 */ /* 0x002fe80000000c00 */
[----:B------:R-:W-:Y:S01]  /*9bd0*/  STS.128 [R85+0x400], R68 ;  /* 0x0004004455007388 */ /* 0x000fe20000000c00 */
[----:B------:R-:W-:Y:S01]  /*9be0*/  LEA R76, P1, R77, R78, 0x1 ;  /* 0x0000004e4d4c7211 */ /* 0x000fe200078208ff */
[----:B------:R-:W-:-:S03]  /*9bf0*/  IMAD R81, R79, 0x2, R77 ;  /* 0x000000024f517824 */ /* 0x000fc600078e024d */
[----:B------:R-:W-:Y:S02]  /*9c00*/  LEA.HI.X.SX32 R77, R77, R80, 0x1, P1 ;  /* 0x000000504d4d7211 */ /* 0x000fe400008f0eff */
[----:B------:R-:W-:-:S04]  /*9c10*/  LEA R82, P1, R81, R78, 0x1 ;  /* 0x0000004e51527211 */ /* 0x000fc800078208ff */
[----:B------:R-:W-:Y:S02]  /*9c20*/  LEA.HI.X.SX32 R83, R81, R80, 0x1, P1 ;  /* 0x0000005051537211 */ /* 0x000fe400008f0eff */
[----:B------:R-:W-:Y:S02]  /*9c30*/  ISETP.LT.AND P1, PT, R0, UR15, !P0 ;  /* 0x0000000f00007c0c */ /* 0x000fe4000c721270 */
[----:B------:R-:W-:Y:S01]  /*9c40*/  LOP3.LUT R0, R84, 0x7f0, RZ, 0xc0, !PT ;  /* 0x000007f054007812 */ /* 0x000fe200078ec0ff */
[----:B------:R-:W-:Y:S01]  /*9c50*/  BAR.SYNC.DEFER_BLOCKING 0x0 ;  /* 0x0000000000007b1d */ /* 0x000fe20000010000 */
[----:B------:R-:W-:Y:S02]  /*9c60*/  F2FP.BF16.F32.PACK_AB R21, R26, R24 ;  /* 0x000000181a15723e */ /* 0x000fe400000010ff */
[----:B------:R-:W-:-:S03]  /*9c70*/  F2FP.BF16.F32.PACK_AB R9, R27, R25 ;  /* 0x000000191b09723e */ /* 0x000fc600000010ff */
[----:B------:R-:W0:Y:S04]  /*9c80*/  LDS.128 R4, [R0+UR9] ;  /* 0x0000000900047984 */ /* 0x000e280008000c00 */
[----:B------:R-:W-:Y:S01]  /*9c90*/  LDS.128 R24, [R0+UR9+0x800] ;  /* 0x0008000900187984 */ /* 0x000fe20008000c00 */
[----:B------:R-:W-:Y:S01]  /*9ca0*/  BAR.SYNC.DEFER_BLOCKING 0x0 ;  /* 0x0000000000007b1d */ /* 0x000fe20000010000 */
[----:B------:R-:W-:-:S05]  /*9cb0*/  F2FP.BF16.F32.PACK_AB R10, R31, R29 ;  /* 0x0000001d1f0a723e */ /* 0x000fca00000010ff */
[----:B------:R-:W-:Y:S04]  /*9cc0*/  STS.128 [R85], R20 ;  /* 0x0000001455007388 */ /* 0x000fe80000000c00 */
[----:B------:R-:W-:Y:S01]  /*9cd0*/  STS.128 [R85+0x400], R8 ;  /* 0x0004000855007388 */ /* 0x000fe20000000c00 */
[----:B------:R-:W-:Y:S01]  /*9ce0*/  BAR.SYNC.DEFER_BLOCKING 0x0 ;  /* 0x0000000000007b1d */ /* 0x000fe20000010000 */
[----:B------:R-:W-:Y:S02]  /*9cf0*/  F2FP.BF16.F32.PACK_AB R36, R38, R36 ;  /* 0x000000242624723e */ /* 0x000fe400000010ff */
[----:B------:R-:W-:-:S03]  /*9d00*/  F2FP.BF16.F32.PACK_AB R12, R39, R37 ;  /* 0x00000025270c723e */ /* 0x000fc600000010ff */
[----:B------:R-:W1:Y:S04]  /*9d10*/  LDS.128 R20, [R0+UR9] ;  /* 0x0000000900147984 */ /* 0x000e680008000c00 */
[----:B------:R-:W-:Y:S01]  /*9d20*/  LDS.128 R8, [R0+UR9+0x800] ;  /* 0x0008000900087984 */ /* 0x000fe20008000c00 */
[----:B------:R-:W-:Y:S02]  /*9d30*/  F2FP.BF16.F32.PACK_AB R37, R42, R40 ;  /* 0x000000282a25723e */ /* 0x000fe400000010ff */
[----:B------:R-:W-:Y:S02]  /*9d40*/  F2FP.BF16.F32.PACK_AB R38, R46, R44 ;  /* 0x0000002c2e26723e */ /* 0x000fe400000010ff */
[----:B------:R-:W-:Y:S02]  /*9d50*/  F2FP.BF16.F32.PACK_AB R14, R47, R45 ;  /* 0x0000002d2f0e723e */ /* 0x000fe400000010ff */
[----:B------:R-:W-:Y:S01]  /*9d60*/  F2FP.BF16.F32.PACK_AB R15, R51, R49 ;  /* 0x00000031330f723e */ /* 0x000fe200000010ff */
[----:B------:R-:W-:Y:S01]  /*9d70*/  BAR.SYNC.DEFER_BLOCKING 0x0 ;  /* 0x0000000000007b1d */ /* 0x000fe20000010000 */
[----:B------:R-:W-:-:S02]  /*9d80*/  F2FP.BF16.F32.PACK_AB R39, R50, R48 ;  /* 0x000000303227723e */ /* 0x000fc400000010ff */
[----:B------:R-:W-:Y:S02]  /*9d90*/  F2FP.BF16.F32.PACK_AB R52, R54, R52 ;  /* 0x000000343634723e */ /* 0x000fe400000010ff */
[----:B------:R-:W-:Y:S02]  /*9da0*/  F2FP.BF16.F32.PACK_AB R16, R55, R53 ;  /* 0x000000353710723e */ /* 0x000fe400000010ff */
[----:B------:R-:W-:Y:S02]  /*9db0*/  F2FP.BF16.F32.PACK_AB R17, R59, R57 ;  /* 0x000000393b11723e */ /* 0x000fe400000010ff */
[----:B------:R-:W-:Y:S02]  /*9dc0*/  F2FP.BF16.F32.PACK_AB R18, R63, R61 ;  /* 0x0000003d3f12723e */ /* 0x000fe400000010ff */
[----:B------:R-:W-:Y:S01]  /*9dd0*/  F2FP.BF16.F32.PACK_AB R19, R67, R65 ;  /* 0x000000414313723e */ /* 0x000fe200000010ff */
[----:B------:R-:W-:Y:S01]  /*9de0*/  IMAD R81, R79, 0x2, R81 ;  /* 0x000000024f517824 */ /* 0x000fe200078e0251 */
[----:B0-----:R-:W-:Y:S01]  /*9df0*/  PRMT R32, R4, 0x7632, R32 ;  /* 0x0000763204207816 */ /* 0x001fe20000000020 */
[----:B------:R-:W5:Y:S04]  /*9e00*/  LDL.LU R40, [R1+0xdc] ;  /* 0x0000dc0001287983 */ /* 0x000f680000300800 */
[----:B------:R0:W-:Y:S04]  /*9e10*/  STS.128 [R85], R36 ;  /* 0x0000002455007388 */ /* 0x0001e80000000c00 */
[----:B------:R-:W-:Y:S01]  /*9e20*/  STS.128 [R85+0x400], R12 ;  /* 0x0004000c55007388 */ /* 0x000fe20000000c00 */
[----:B------:R-:W-:Y:S01]  /*9e30*/  BAR.SYNC.DEFER_BLOCKING 0x0 ;  /* 0x0000000000007b1d */ /* 0x000fe20000010000 */
[----:B------:R-:W-:-:S02]  /*9e40*/  F2FP.BF16.F32.PACK_AB R53, R58, R56 ;  /* 0x000000383a35723e */ /* 0x000fc400000010ff */
[----:B------:R-:W-:-:S03]  /*9e50*/  F2FP.BF16.F32.PACK_AB R54, R62, R60 ;  /* 0x0000003c3e36723e */ /* 0x000fc600000010ff */
[----:B------:R-:W1:Y:S04]  /*9e60*/  LDS.128 R12, [R0+UR9] ;  /* 0x00000009000c7984 */ /* 0x000e680008000c00 */
[----:B------:R-:W-:Y:S01]  /*9e70*/  LDS.128 R28, [R0+UR9+0x800] ;  /* 0x00080009001c7984 */ /* 0x000fe20008000c00 */
[----:B------:R-:W-:Y:S01]  /*9e80*/  BAR.SYNC.DEFER_BLOCKING 0x0 ;  /* 0x0000000000007b1d */ /* 0x000fe20000010000 */
[----:B------:R-:W-:-:S05]  /*9e90*/  F2FP.BF16.F32.PACK_AB R55, R66, R64 ;  /* 0x000000404237723e */ /* 0x000fca00000010ff */
[----:B------:R-:W-:Y:S04]  /*9ea0*/  STS.128 [R85], R52 ;  /* 0x0000003455007388 */ /* 0x000fe80000000c00 */
[----:B------:R1:W-:Y:S01]  /*9eb0*/  STS.128 [R85+0x400], R16 ;  /* 0x0004001055007388 */ /* 0x0003e20000000c00 */
[----:B------:R-:W-:Y:S01]  /*9ec0*/  BAR.SYNC.DEFER_BLOCKING 0x0 ;  /* 0x0000000000007b1d */ /* 0x000fe20000010000 */
[----:B0-----:R-:W-:Y:S01]  /*9ed0*/  PRMT R38, R5, 0x7632, R38 ;  /* 0x0000763205267816 */ /* 0x001fe20000000026 */
[----:B-1----:R-:W-:-:S04]  /*9ee0*/  IMAD R19, R79, 0x2, R81 ;  /* 0x000000024f137824 */ /* 0x002fc800078e0251 */
[----:B------:R-:W-:Y:S04]  /*9ef0*/  @P1 STG.E.U16 desc[UR20][R2.64], R4 ;  /* 0x0000000402001986 */ /* 0x000fe8000c101514 */
[----:B------:R0:W-:Y:S04]  /*9f00*/  @P2 STG.E.U16 desc[UR20][R72.64], R32 ;  /* 0x0000002048002986 */ /* 0x0001e8000c101514 */
[----:B------:R1:W-:Y:S04]  /*9f10*/  @P4 STG.E.U16 desc[UR20][R74.64], R5 ;  /* 0x000000054a004986 */ /* 0x0003e8000c101514 */
[----:B------:R1:W-:Y:S01]  /*9f20*/  @P3 STG.E.U16 desc[UR20][R76.64], R38 ;  /* 0x000000264c003986 */ /* 0x0003e2000c101514 */
[----:B------:R-:W-:-:S03]  /*9f30*/  LEA R16, P3, R81, R78, 0x1 ;  /* 0x0000004e51107211 */ /* 0x000fc600078608ff */
[----:B------:R1:W-:Y:S01]  /*9f40*/  @P5 STG.E.U16 desc[UR20][R82.64], R6 ;  /* 0x0000000652005986 */ /* 0x0003e2000c101514 */
[----:B------:R-:W-:Y:S02]  /*9f50*/  LEA.HI.X.SX32 R17, R81, R80, 0x1, P3 ;  /* 0x0000005051117211 */ /* 0x000fe400018f0eff */
[----:B0-----:R-:W-:Y:S01]  /*9f60*/  PRMT R32, R6, 0x7632, R32 ;  /* 0x0000763206207816 */ /* 0x001fe20000000020 */
[----:B-1----:R-:W-:Y:S01]  /*9f70*/  IMAD R5, R79, 0x2, R19 ;  /* 0x000000024f057824 */ /* 0x002fe200078e0213 */
[----:B------:R-:W-:Y:S02]  /*9f80*/  LEA R2, P5, R19, R78, 0x1 ;  /* 0x0000004e13027211 */ /* 0x000fe400078a08ff */
[----:B------:R-:W-:Y:S01]  /*9f90*/  ISETP.LT.AND P1, PT, R91, UR15, !P0 ;  /* 0x0000000f5b007c0c */ /* 0x000fe2000c721270 */
[----:B------:R0:W-:Y:S01]  /*9fa0*/  @P6 STG.E.U16 desc[UR20][R16.64], R32 ;  /* 0x0000002010006986 */ /* 0x0001e2000c101514 */
[----:B------:R-:W-:Y:S01]  /*9fb0*/  LEA.HI.X.SX32 R3, R19, R80, 0x1, P5 ;  /* 0x0000005013037211 */ /* 0x000fe200028f0eff */
[----:B------:R-:W-:Y:S01]  /*9fc0*/  IMAD R19, R79, 0x2, R5 ;  /* 0x000000024f137824 */ /* 0x000fe200078e0205 */
[----:B------:R-:W-:Y:S01]  /*9fd0*/  ISETP.LT.AND P2, PT, R90, UR15, !P0 ;  /* 0x0000000f5a007c0c */ /* 0x000fe2000c741270 */
[----:B------:R-:W5:Y:S01]  /*9fe0*/  LDL.LU R38, [R1+0xd8] ;  /* 0x0000d80001267983 */ /* 0x000f620000300800 */
[----:B------:R-:W-:Y:S01]  /*9ff0*/  LEA R4, P6, R5, R78, 0x1 ;  /* 0x0000004e05047211 */ /* 0x000fe200078c08ff */
[----:B------:R-:W-:Y:S01]  /*a000*/  IMAD R33, R79, 0x2, R19 ;  /* 0x000000024f217824 */ /* 0x000fe200078e0213 */
[----:B------:R-:W-:Y:S01]  /*a010*/  ISETP.LT.AND P4, PT, R89, UR15, !P0 ;  /* 0x0000000f59007c0c */ /* 0x000fe2000c781270 */
[----:B------:R-:W5:Y:S01]  /*a020*/  LDL.LU R37, [R1+0xd4] ;  /* 0x0000d40001257983 */ /* 0x000f620000300800 */
[----:B------:R-:W-:-:S02]  /*a030*/  LEA.HI.X.SX32 R5, R5, R80, 0x1, P6 ;  /* 0x0000005005057211 */ /* 0x000fc400030f0eff */
[----:B------:R-:W-:Y:S02]  /*a040*/  LEA R18, P6, R19, R78, 0x1 ;  /* 0x0000004e13127211 */ /* 0x000fe400078c08ff */
[----:B------:R-:W-:Y:S02]  /*a050*/  ISETP.LT.AND P3, PT, R88, UR15, !P0 ;  /* 0x0000000f58007c0c */ /* 0x000fe4000c761270 */
[----:B------:R-:W-:Y:S01]  /*a060*/  PRMT R6, R7, 0x7632, R6 ;  /* 0x0000763207067816 */ /* 0x000fe20000000006 */
[----:B------:R-:W-:Y:S01]  /*a070*/  @P1 STG.E.U16 desc[UR20][R2.64], R7 ;  /* 0x0000000702001986 */ /* 0x000fe2000c101514 */
[----:B------:R-:W-:Y:S02]  /*a080*/  LEA.HI.X.SX32 R19, R19, R80, 0x1, P6 ;  /* 0x0000005013137211 */ /* 0x000fe400030f0eff */
[C---:B0-----:R-:W-:Y:S01]  /*a090*/  LEA R16, P6, R33.reuse, R78, 0x1 ;  /* 0x0000004e21107211 */ /* 0x041fe200078c08ff */
[----:B------:R0:W-:Y:S03]  /*a0a0*/  @P2 STG.E.U16 desc[UR20][R4.64], R6 ;  /* 0x0000000604002986 */ /* 0x0001e6000c101514 */
[----:B------:R-:W-:Y:S01]  /*a0b0*/  LEA.HI.X.SX32 R17, R33, R80, 0x1, P6 ;  /* 0x0000005021117211 */ /* 0x000fe200030f0eff */
[----:B------:R1:W-:Y:S04]  /*a0c0*/  @P4 STG.E.U16 desc[UR20][R18.64], R20 ;  /* 0x0000001412004986 */ /* 0x0003e8000c101514 */
[----:B------:R-:W5:Y:S01]  /*a0d0*/  LDL.LU R36, [R1+0xd0] ;  /* 0x0000d00001247983 */ /* 0x000f620000300800 */
[----:B0-----:R-:W-:-:S05]  /*a0e0*/  PRMT R5, R20, 0x7632, R5 ;  /* 0x0000763214057816 */ /* 0x001fca0000000005 */
[----:B------:R0:W-:Y:S01]  /*a0f0*/  @P3 STG.E.U16 desc[UR20][R16.64], R5 ;  /* 0x0000000510003986 */ /* 0x0001e2000c101514 */
[----:B----4-:R-:W-:-:S03]  /*a100*/  ISETP.LT.AND P3, PT, R34, UR15, !P0 ;  /* 0x0000000f22007c0c */ /* 0x010fc6000c761270 */
[----:B------:R-:W4:Y:S04]  /*a110*/  LDL.LU R34, [R1+0xcc] ;  /* 0x0000cc0001227983 */ /* 0x000f280000300800 */
[----:B------:R-:W4:Y:S01]  /*a120*/  LDL.LU R32, [R1+0xb4] ;  /* 0x0000b40001207983 */ /* 0x000f220000300800 */
[----:B--2---:R-:W-:Y:S01]  /*a130*/  ISETP.LT.AND P2, PT, R35, UR15, !P0 ;  /* 0x0000000f23007c0c */ /* 0x004fe2000c741270 */
[----:B------:R-:W-:Y:S01]  /*a140*/  IMAD R35, R79, 0x2, R33 ;  /* 0x000000024f237824 */ /* 0x000fe200078e0221 */
[----:B------:R-:W-:Y:S01]  /*a150*/  ISETP.LT.AND P5, PT, R87, UR15, !P0 ;  /* 0x0000000f57007c0c */ /* 0x000fe2000c7a1270 */
[----:B-1----:R-:W2:Y:S02]  /*a160*/  LDL.LU R20, [R1+0xb0] ;  /* 0x0000b00001147983 */ /* 0x002ea40000300800 */
[----:B------:R-:W-:Y:S01]  /*a170*/  IMAD R7, R79, 0x2, R35 ;  /* 0x000000024f077824 */ /* 0x000fe200078e0223 */
[----:B------:R-:W-:Y:S01]  /*a180*/  LEA R2, P6, R35, R78, 0x1 ;  /* 0x0000004e23027211 */ /* 0x000fe200078c08ff */
[----:B------:R-:W2:Y:S01]  /*a190*/  LDL.LU R18, [R1+0xac] ;  /* 0x0000ac0001127983 */ /* 0x000ea20000300800 */
[----:B------:R-:W-:Y:S01]  /*a1a0*/  ISETP.LT.AND P1, PT, R86, UR15, !P0 ;  /* 0x0000000f56007c0c */ /* 0x000fe2000c721270 */
[----:B------:R-:W-:Y:S01]  /*a1b0*/  IMAD R33, R79, 0x2, R7 ;  /* 0x000000024f217824 */ /* 0x000fe200078e0207 */
[----:B------:R-:W-:-:S02]  /*a1c0*/  LEA.HI.X.SX32 R3, R35, R80, 0x1, P6 ;  /* 0x0000005023037211 */ /* 0x000fc400030f0eff */
[----:B------:R-:W-:Y:S01]  /*a1d0*/  LEA R4, P6, R7, R78, 0x1 ;  /* 0x0000004e07047211 */ /* 0x000fe200078c08ff */
[----:B------:R-:W-:Y:S01]  /*a1e0*/  IMAD R19, R79, 0x2, R33 ;  /* 0x000000024f137824 */ /* 0x000fe200078e0221 */
[----:B0-----:R-:W-:Y:S01]  /*a1f0*/  PRMT R17, R21, 0x7632, R17 ;  /* 0x0000763215117816 */ /* 0x001fe20000000011 */
[----:B------:R-:W2:Y:S01]  /*a200*/  LDL.LU R35, [R1+0xa8] ;  /* 0x0000a80001237983 */ /* 0x000ea20000300800 */
[----:B------:R-:W-:Y:S02]  /*a210*/  LEA.HI.X.SX32 R5, R7, R80, 0x1, P6 ;  /* 0x0000005007057211 */ /* 0x000fe400030f0eff */
[----:B------:R-:W-:Y:S01]  /*a220*/  LEA R6, P6, R33, R78, 0x1 ;  /* 0x0000004e21067211 */ /* 0x000fe200078c08ff */
[----:B------:R0:W-:Y:S01]  /*a230*/  @P5 STG.E.U16 desc[UR20][R2.64], R21 ;  /* 0x0000001502005986 */ /* 0x0001e2000c101514 */
[----:B---3--:R-:W-:Y:S02]  /*a240*/  ISETP.LT.AND P4, PT, R41, UR15, !P0 ;  /* 0x0000000f29007c0c */ /* 0x008fe4000c781270 */
[----:B------:R-:W-:-:S02]  /*a250*/  LEA.HI.X.SX32 R7, R33, R80, 0x1, P6 ;  /* 0x0000005021077211 */ /* 0x000fc400030f0eff */
[----:B------:R-:W-:Y:S01]  /*a260*/  LEA R16, P6, R19, R78, 0x1 ;  /* 0x0000004e13107211 */ /* 0x000fe200078c08ff */
[----:B------:R1:W-:Y:S01]  /*a270*/  @P1 STG.E.U16 desc[UR20][R4.64], R17 ;  /* 0x0000001104001986 */ /* 0x0003e2000c101514 */
[----:B0-----:R-:W-:Y:S02]  /*a280*/  IMAD R3, R79, 0x2, R19 ;  /* 0x000000024f037824 */ /* 0x001fe400078e0213 */
[----:B-1----:R-:W-:-:S03]  /*a290*/  LEA.HI.X.SX32 R17, R19, R80, 0x1, P6 ;  /* 0x0000005013117211 */ /* 0x002fc600030f0eff */
[----:B------:R-:W-:Y:S01]  /*a2a0*/  LEA R2, P6, R3, R78, 0x1 ;  /* 0x0000004e03027211 */ /* 0x000fe200078c08ff */
[----:B------:R-:W-:Y:S01]  /*a2b0*/  IMAD R19, R79, 0x2, R3 ;  /* 0x000000024f137824 */ /* 0x000fe200078e0203 */
[----:B------:R-:W-:Y:S02]  /*a2c0*/  PRMT R5, R22, 0x7632, R5 ;  /* 0x0000763216057816 */ /* 0x000fe40000000005 */
[----:B------:R-:W-:Y:S01]  /*a2d0*/  LEA.HI.X.SX32 R3, R3, R80, 0x1, P6 ;  /* 0x0000005003037211 */ /* 0x000fe200030f0eff */
[----:B------:R-:W-:Y:S01]  /*a2e0*/  @P2 STG.E.U16 desc[UR20][R6.64], R22 ;  /* 0x0000001606002986 */ /* 0x000fe2000c101514 */
[----:B------:R-:W-:-:S03]  /*a2f0*/  LEA R4, P6, R19, R78, 0x1 ;  /* 0x0000004e13047211 */ /* 0x000fc600078c08ff */
[----:B------:R0:W-:Y:S04]  /*a300*/  @P4 STG.E.U16 desc[UR20][R16.64], R5 ;  /* 0x0000000510004986 */ /* 0x0001e8000c101514 */
[----:B------:R-:W-:Y:S01]  /*a310*/  @P3 STG.E.U16 desc[UR20][R2.64], R23 ;  /* 0x0000001702003986 */ /* 0x000fe2000c101514 */
[----:B0-----:R-:W-:Y:S02]  /*a320*/  PRMT R17, R23, 0x7632, R17 ;  /* 0x0000763217117816 */ /* 0x001fe40000000011 */
[----:B------:R-:W-:Y:S02]  /*a330*/  LEA.HI.X.SX32 R5, R19, R80, 0x1, P6 ;  /* 0x0000005013057211 */ /* 0x000fe400030f0eff */
[----:B-----5:R-:W-:-:S13]  /*a340*/  ISETP.LT.AND P5, PT, R40, UR15, !P0 ;  /* 0x0000000f28007c0c */ /* 0x020fda000c7a1270 */
[----:B------:R0:W-:Y:S01]  /*a350*/  @P5 STG.E.U16 desc[UR20][R4.64], R17 ;  /* 0x0000001104005986 */ /* 0x0001e2000c101514 */
[----:B----4-:R-:W-:-:S03]  /*a360*/  ISETP.LT.AND P3, PT, R34, UR15, !P0 ;  /* 0x0000000f22007c0c */ /* 0x010fc6000c761270 */
[----:B------:R-:W3:Y:S01]  /*a370*/  LDL.LU R34, [R1+0xa4] ;  /* 0x0000a40001227983 */ /* 0x000ee20000300800 */
[----:B------:R-:W-:-:S03]  /*a380*/  ISETP.LT.AND P5, PT, R32, UR15, !P0 ;  /* 0x0000000f20007c0c */ /* 0x000fc6000c7a1270 */
[----:B------:R-:W4:Y:S04]  /*a390*/  LDL.LU R33, [R1+0xa0] ;  /* 0x0000a00001217983 */ /* 0x000f280000300800 */
[----:B------:R-:W5:Y:S01]  /*a3a0*/  LDL.LU R32, [R1+0x9c] ;  /* 0x00009c0001207983 */ /* 0x000f620000300800 */
[----:B------:R-:W-:Y:S01]  /*a3b0*/  IMAD R7, R79, 0x2, R19 ;  /* 0x000000024f077824 */ /* 0x000fe200078e0213 */
[----:B------:R-:W-:Y:S02]  /*a3c0*/  ISETP.LT.AND P1, PT, R38, UR15, !P0 ;  /* 0x0000000f26007c0c */ /* 0x000fe4000c721270 */
[----:B------:R-:W-:Y:S01]  /*a3d0*/  ISETP.LT.AND P2, PT, R37, UR15, !P0 ;  /* 0x0000000f25007c0c */ /* 0x000fe2000c741270 */
[----:B------:R-:W-:Y:S01]  /*a3e0*/  IMAD R19, R79, 0x2, R7 ;  /* 0x000000024f137824 */ /* 0x000fe200078e0207 */
[C---:B------:R-:W-:Y:S01]  /*a3f0*/  LEA R6, P6, R7.reuse, R78, 0x1 ;  /* 0x0000004e07067211 */ /* 0x040fe200078c08ff */
[----:B------:R-:W5:Y:S03]  /*a400*/  LDL.LU R37, [R1+0x98] ;  /* 0x0000980001257983 */ /* 0x000f660000300800 */
[----:B------:R-:W-:Y:S01]  /*a410*/  LEA.HI.X.SX32 R7, R7, R80, 0x1, P6 ;  /* 0x0000005007077211 */ /* 0x000fe200030f0eff */
[----:B------:R-:W-:Y:S01]  /*a420*/  IMAD R21, R79, 0x2, R19 ;  /* 0x000000024f157824 */ /* 0x000fe200078e0213 */
[----:B------:R-:W-:-:S02]  /*a430*/  LEA R16, P6, R19, R78, 0x1 ;  /* 0x0000004e13107211 */ /* 0x000fc400078c08ff */
[----:B------:R-:W-:Y:S02]  /*a440*/  PRMT R22, R12, 0x7632, R22 ;  /* 0x000076320c167816 */ /* 0x000fe40000000016 */
[----:B0-----:R-:W-:Y:S01]  /*a450*/  LEA.HI.X.SX32 R17, R19, R80, 0x1, P6 ;  /* 0x0000005013117211 */ /* 0x001fe200030f0eff */
[----:B------:R-:W-:Y:S01]  /*a460*/  IMAD R19, R79, 0x2, R21 ;  /* 0x000000024f137824 */ /* 0x000fe200078e0215 */
[C---:B------:R-:W-:Y:S01]  /*a470*/  LEA R2, P6, R21.reuse, R78, 0x1 ;  /* 0x0000004e15027211 */ /* 0x040fe200078c08ff */
[----:B------:R0:W-:Y:S01]  /*a480*/  @P1 STG.E.U16 desc[UR20][R6.64], R12 ;  /* 0x0000000c06001986 */ /* 0x0001e2000c101514 */
[----:B------:R-:W-:Y:S02]  /*a490*/  ISETP.LT.AND P4, PT, R36, UR15, !P0 ;  /* 0x0000000f24007c0c */ /* 0x000fe4000c781270 */
[----:B------:R-:W-:Y:S01]  /*a4a0*/  LEA.HI.X.SX32 R3, R21, R80, 0x1, P6 ;  /* 0x0000005015037211 */ /* 0x000fe200030f0eff */
[----:B------:R1:W-:Y:S01]  /*a4b0*/  @P2 STG.E.U16 desc[UR20][R16.64], R22 ;  /* 0x0000001610002986 */ /* 0x0003e2000c101514 */
[----:B--2---:R-:W-:Y:S01]  /*a4c0*/  ISETP.LT.AND P2, PT, R18, UR15, !P0 ;  /* 0x0000000f12007c0c */ /* 0x004fe2000c741270 */
[----:B------:R-:W-:Y:S01]  /*a4d0*/  IMAD R21, R79, 0x2, R19 ;  /* 0x000000024f157824 */ /* 0x000fe200078e0213 */
[----:B------:R-:W-:Y:S01]  /*a4e0*/  LEA R18, P6, R19, R78, 0x1 ;  /* 0x0000004e13127211 */ /* 0x000fe200078c08ff */
[----:B------:R-:W2:Y:S01]  /*a4f0*/  LDL.LU R36, [R1+0x94] ;  /* 0x0000940001247983 */ /* 0x000ea20000300800 */
[----:B------:R-:W-:Y:S01]  /*a500*/  ISETP.LT.AND P1, PT, R20, UR15, !P0 ;  /* 0x0000000f14007c0c */ /* 0x000fe2000c721270 */
[----:B------:R-:W-:Y:S01]  /*a510*/  IMAD R23, R79, 0x2, R21 ;  /* 0x000000024f177824 */ /* 0x000fe200078e0215 */
[----:B------:R-:W-:Y:S01]  /*a520*/  LEA.HI.X.SX32 R19, R19, R80, 0x1, P6 ;  /* 0x0000005013137211 */ /* 0x000fe200030f0eff */
[----:B------:R-:W2:Y:S01]  /*a530*/  LDS.128 R4, [R0+UR9] ;  /* 0x0000000900047984 */ /* 0x000ea20008000c00 */
[----:B------:R-:W-:-:S02]  /*a540*/  LEA R20, P6, R21, R78, 0x1 ;  /* 0x0000004e15147211 */ /* 0x000fc400078c08ff */
[----:B0-----:R-:W-:Y:S01]  /*a550*/  PRMT R12, R13, 0x7632, R12 ;  /* 0x000076320d0c7816 */ /* 0x001fe2000000000c */
[----:B------:R-:W-:Y:S01]  /*a560*/  @P4 STG.E.U16 desc[UR20][R2.64], R13 ;  /* 0x0000000d02004986 */ /* 0x000fe2000c101514 */
[----:B------:R-:W-:Y:S02]  /*a570*/  LEA.HI.X.SX32 R21, R21, R80, 0x1, P6 ;  /* 0x0000005015157211 */ /* 0x000fe400030f0eff */
[C---:B-1----:R-:W-:Y:S01]  /*a580*/  LEA R16, P6, R23.reuse, R78, 0x1 ;  /* 0x0000004e17107211 */ /* 0x042fe200078c08ff */
[----:B------:R-:W-:Y:S01]  /*a590*/  @P3 STG.E.U16 desc[UR20][R18.64], R12 ;  /* 0x0000000c12003986 */ /* 0x000fe2000c101514 */
[----:B------:R-:W-:Y:S02]  /*a5a0*/  PRMT R22, R14, 0x7632, R22 ;  /* 0x000076320e167816 */ /* 0x000fe40000000016 */
[----:B------:R-:W-:Y:S01]  /*a5b0*/  LEA.HI.X.SX32 R17, R23, R80, 0x1, P6 ;  /* 0x0000005017117211 */ /* 0x000fe200030f0eff */
[----:B------:R0:W-:Y:S01]  /*a5c0*/  @P5 STG.E.U16 desc[UR20][R20.64], R14 ;  /* 0x0000000e14005986 */ /* 0x0001e2000c101514 */
[----:B------:R-:W-:-:S03]  /*a5d0*/  ISETP.LT.AND P4, PT, R35, UR15, !P0 ;  /* 0x0000000f23007c0c */ /* 0x000fc6000c781270 */
[----:B------:R1:W-:Y:S01]  /*a5e0*/  @P1 STG.E.U16 desc[UR20][R16.64], R22 ;  /* 0x0000001610001986 */ /* 0x0003e2000c101514 */
[----:B---3--:R-:W-:-:S03]  /*a5f0*/  ISETP.LT.AND P3, PT, R34, UR15, !P0 ;  /* 0x0000000f22007c0c */ /* 0x008fc6000c761270 */
[----:B------:R-:W3:Y:S01]  /*a600*/  LDL.LU R34, [R1+0x90] ;  /* 0x0000900001227983 */ /* 0x000ee20000300800 */
[----:B----4-:R-:W-:-:S03]  /*a610*/  ISETP.LT.AND P5, PT, R33, UR15, !P0 ;  /* 0x0000000f21007c0c */ /* 0x010fc6000c7a1270 */
[----:B------:R-:W4:Y:S01]  /*a620*/  LDL.LU R33, [R1+0x8c] ;  /* 0x00008c0001217983 */ /* 0x000f220000300800 */
[----:B-----5:R-:W-:-:S03]  /*a630*/  ISETP.LT.AND P1, PT, R32, UR15, !P0 ;  /* 0x0000000f20007c0c */ /* 0x020fc6000c721270 */
[----:B------:R-:W5:Y:S04]  /*a640*/  LDL.LU R35, [R1+0x88] ;  /* 0x0000880001237983 */ /* 0x000f680000300800 */
[----:B------:R-:W5:Y:S04]  /*a650*/  LDL.LU R32, [R1+0x84] ;  /* 0x0000840001207983 */ /* 0x000f680000300800 */
[----:B0-----:R-:W5:Y:S01]  /*a660*/  LDL.LU R20, [R1+0x80] ;  /* 0x0000800001147983 */ /* 0x001f620000300800 */
[----:B------:R-:W-:Y:S01]  /*a670*/  IMAD R3, R79, 0x2, R23 ;  /* 0x000000024f037824 */ /* 0x000fe200078e0217 */
[----:B------:R-:W-:-:S02]  /*a680*/  PRMT R14, R15, 0x7632, R14 ;  /* 0x000076320f0e7816 */ /* 0x000fc4000000000e */
[----:B-1----:R-:W5:Y:S01]  /*a690*/  LDL.LU R22, [R1+0x7c] ;  /* 0x00007c0001167983 */ /* 0x002f620000300800 */
[----:B------:R-:W-:Y:S01]  /*a6a0*/  IMAD R13, R79, 0x2, R3 ;  /* 0x000000024f0d7824 */ /* 0x000fe200078e0203 */
[----:B------:R-:W-:-:S03]  /*a6b0*/  LEA R2, P6, R3, R78, 0x1 ;  /* 0x0000004e03027211 */ /* 0x000fc600078c08ff */
[----:B------:R-:W-:Y:S01]  /*a6c0*/  IMAD R19, R79, 0x2, R13 ;  /* 0x000000024f137824 */ /* 0x000fe200078e020d */
[----:B------:R-:W-:Y:S02]  /*a6d0*/  LEA.HI.X.SX32 R3, R3, R80, 0x1, P6 ;  /* 0x0000005003037211 */ /* 0x000fe400030f0eff */
[----:B------:R-:W-:Y:S01]  /*a6e0*/  LEA R12, P6, R13, R78, 0x1 ;  /* 0x0000004e0d0c7211 */ /* 0x000fe200078c08ff */
[----:B------:R-:W-:-:S03]  /*a6f0*/  IMAD R21, R79, 0x2, R19 ;  /* 0x000000024f157824 */ /* 0x000fc600078e0213 */
[----:B------:R-:W-:Y:S02]  /*a700*/  LEA.HI.X.SX32 R13, R13, R80, 0x1, P6 ;  /* 0x000000500d0d7211 */ /* 0x000fe400030f0eff */
[----:B------:R-:W-:Y:S01]  /*a710*/  LEA R18, P6, R19, R78, 0x1 ;  /* 0x0000004e13127211 */ /* 0x000fe200078c08ff */
[----:B------:R-:W-:-:S03]  /*a720*/  IMAD R23, R79, 0x2, R21 ;  /* 0x000000024f177824 */ /* 0x000fc600078e0215 */
[----:B------:R-:W-:Y:S02]  /*a730*/  LEA.HI.X.SX32 R19, R19, R80, 0x1, P6 ;  /* 0x0000005013137211 */ /* 0x000fe400030f0eff */
[C---:B------:R-:W-:Y:S01]  /*a740*/  LEA R16, P6, R21.reuse, R78, 0x1 ;  /* 0x0000004e15107211 */ /* 0x040fe200078c08ff */
[----:B------:R0:W-:Y:S03]  /*a750*/  @P2 STG.E.U16 desc[UR20][R2.64], R15 ;  /* 0x0000000f02002986 */ /* 0x0001e6000c101514 */
[----:B------:R-:W-:Y:S01]  /*a760*/  LEA.HI.X.SX32 R17, R21, R80, 0x1, P6 ;  /* 0x0000005015117211 */ /* 0x000fe200030f0eff */
[----:B------:R2:W-:Y:S01]  /*a770*/  @P4 STG.E.U16 desc[UR20][R12.64], R14 ;  /* 0x0000000e0c004986 */ /* 0x0005e2000c101514 */
[----:B------:R-:W-:Y:S02]  /*a780*/  ISETP.LT.AND P2, PT, R37, UR15, !P0 ;  /* 0x0000000f25007c0c */ /* 0x000fe4000c741270 */
[----:B0-----:R-:W-:Y:S01]  /*a790*/  LEA R2, P6, R23, R78, 0x1 ;  /* 0x0000004e17027211 */ /* 0x001fe200078c08ff */
[----:B------:R-:W-:Y:S01]  /*a7a0*/  IMAD R15, R79, 0x2, R23 ;  /* 0x000000024f0f7824 */ /* 0x000fe200078e0217 */
[----:B--2---:R-:W-:-:S03]  /*a7b0*/  PRMT R13, R4, 0x7632, R13 ;  /* 0x00007632040d7816 */ /* 0x004fc6000000000d */
[----:B------:R-:W-:Y:S01]  /*a7c0*/  IMAD R21, R79, 0x2, R15 ;  /* 0x000000024f157824 */ /* 0x000fe200078e020f */
[----:B------:R-:W-:Y:S02]  /*a7d0*/  LEA.HI.X.SX32 R3, R23, R80, 0x1, P6 ;  /* 0x0000005017037211 */ /* 0x000fe400030f0eff */
[----:B------:R-:W-:Y:S01]  /*a7e0*/  LEA R12, P6, R15, R78, 0x1 ;  /* 0x0000004e0f0c7211 */ /* 0x000fe200078c08ff */
[----:B------:R0:W-:Y:S01]  /*a7f0*/  @P3 STG.E.U16 desc[UR20][R18.64], R4 ;  /* 0x0000000412003986 */ /* 0x0001e2000c101514 */
[----:B------:R-:W-:-:S03]  /*a800*/  ISETP.LT.AND P4, PT, R36, UR15, !P0 ;  /* 0x0000000f24007c0c */ /* 0x000fc6000c781270 */
[----:B------:R1:W-:Y:S04]  /*a810*/  @P5 STG.E.U16 desc[UR20][R16.64], R13 ;  /* 0x0000000d10005986 */ /* 0x0003e8000c101514 */
[----:B------:R2:W-:Y:S01]  /*a820*/  @P1 STG.E.U16 desc[UR20][R2.64], R5 ;  /* 0x0000000502001986 */ /* 0x0005e2000c101514 */
[----:B0-----:R-:W-:Y:S02]  /*a830*/  PRMT R4, R5, 0x7632, R4 ;  /* 0x0000763205047816 */ /* 0x001fe40000000004 */
[----:B-1----:R-:W-:Y:S02]  /*a840*/  LEA.HI.X.SX32 R13, R15, R80, 0x1, P6 ;  /* 0x000000500f0d7211 */ /* 0x002fe400030f0eff */
[----:B------:R-:W-:-:S04]  /*a850*/  LEA R14, P6, R21, R78, 0x1 ;  /* 0x0000004e150e7211 */ /* 0x000fc800078c08ff */
[----:B------:R-:W-:Y:S01]  /*a860*/  LEA.HI.X.SX32 R15, R21, R80, 0x1, P6 ;  /* 0x00000050150f7211 */ /* 0x000fe200030f0eff */
[----:B------:R0:W-:Y:S04]  /*a870*/  @P2 STG.E.U16 desc[UR20][R12.64], R4 ;  /* 0x000000040c002986 */ /* 0x0001e8000c101514 */
[----:B------:R1:W-:Y:S01]  /*a880*/  @P4 STG.E.U16 desc[UR20][R14.64], R6 ;  /* 0x000000060e004986 */ /* 0x0003e2000c101514 */
[----:B---3--:R-:W-:-:S03]  /*a890*/  ISETP.LT.AND P3, PT, R34, UR15, !P0 ;  /* 0x0000000f22007c0c */ /* 0x008fc6000c761270 */
[----:B------:R-:W3:Y:S01]  /*a8a0*/  LDL.LU R34, [R1+0x78] ;  /* 0x0000780001227983 */ /* 0x000ee20000300800 */
[----:B----4-:R-:W-:-:S03]  /*a8b0*/  ISETP.LT.AND P5, PT, R33, UR15, !P0 ;  /* 0x0000000f21007c0c */ /* 0x010fc6000c7a1270 */
[----:B------:R-:W4:Y:S01]  /*a8c0*/  LDL.LU R33, [R1+0x74] ;  /* 0x0000740001217983 */ /* 0x000f220000300800 */
[----:B-----5:R-:W-:-:S03]  /*a8d0*/  ISETP.LT.AND P2, PT, R32, UR15, !P0 ;  /* 0x0000000f20007c0c */ /* 0x020fc6000c741270 */
[----:B------:R-:W5:Y:S01]  /*a8e0*/  LDL.LU R32, [R1+0x70] ;  /* 0x0000700001207983 */ /* 0x000f620000300800 */
[----:B------:R-:W-:-:S03]  /*a8f0*/  ISETP.LT.AND P4, PT, R20, UR15, !P0 ;  /* 0x0000000f14007c0c */ /* 0x000fc6000c781270 */
[----:B------:R-:W4:Y:S01]  /*a900*/  LDL.LU R20, [R1+0x6c] ;  /* 0x00006c0001147983 */ /* 0x000f220000300800 */
[----:B------:R-:W-:Y:S01]  /*a910*/  IMAD R19, R79, 0x2, R21 ;  /* 0x000000024f137824 */ /* 0x000fe200078e0215 */
[----:B------:R-:W-:Y:S02]  /*a920*/  ISETP.LT.AND P1, PT, R35, UR15, !P0 ;  /* 0x0000000f23007c0c */ /* 0x000fe4000c721270 */
[----:B------:R-:W-:Y:S01]  /*a930*/  PRMT R18, R6, 0x7632, R18 ;  /* 0x0000763206127816 */ /* 0x000fe20000000012 */
[----:B--2---:R-:W-:Y:S01]  /*a940*/  IMAD R3, R79, 0x2, R19 ;  /* 0x000000024f037824 */ /* 0x004fe200078e0213 */
[----:B------:R-:W-:Y:S01]  /*a950*/  LEA R16, P6, R19, R78, 0x1 ;  /* 0x0000004e13107211 */ /* 0x000fe200078c08ff */
[----:B------:R-:W2:Y:S02]  /*a960*/  LDL.LU R23, [R1+0x68] ;  /* 0x0000680001177983 */ /* 0x000ea40000300800 */
[----:B------:R-:W-:Y:S01]  /*a970*/  IMAD R5, R79, 0x2, R3 ;  /* 0x000000024f057824 */ /* 0x000fe200078e0203 */
[----:B------:R-:W-:-:S02]  /*a980*/  LEA.HI.X.SX32 R17, R19, R80, 0x1, P6 ;  /* 0x0000005013117211 */ /* 0x000fc400030f0eff */
[----:B------:R-:W-:Y:S01]  /*a990*/  LEA R2, P6, R3, R78, 0x1 ;  /* 0x0000004e03027211 */ /* 0x000fe200078c08ff */
[----:B0-----:R-:W-:-:S03]  /*a9a0*/  IMAD R13, R79, 0x2, R5 ;  /* 0x000000024f0d7824 */ /* 0x001fc600078e0205 */
[----:B------:R-:W-:Y:S02]  /*a9b0*/  LEA.HI.X.SX32 R3, R3, R80, 0x1, P6 ;  /* 0x0000005003037211 */ /* 0x000fe400030f0eff */
[----:B------:R-:W-:Y:S01]  /*a9c0*/  LEA R4, P6, R5, R78, 0x1 ;  /* 0x0000004e05047211 */ /* 0x000fe200078c08ff */
[----:B-1----:R-:W-:-:S03]  /*a9d0*/  IMAD R15, R79, 0x2, R13 ;  /* 0x000000024f0f7824 */ /* 0x002fc600078e020d */
[----:B------:R-:W-:Y:S02]  /*a9e0*/  LEA.HI.X.SX32 R5, R5, R80, 0x1, P6 ;  /* 0x0000005005057211 */ /* 0x000fe400030f0eff */
[C---:B------:R-:W-:Y:S01]  /*a9f0*/  LEA R12, P6, R13.reuse, R78, 0x1 ;  /* 0x0000004e0d0c7211 */ /* 0x040fe200078c08ff */
[----:B------:R0:W-:Y:S03]  /*aa00*/  @P3 STG.E.U16 desc[UR20][R16.64], R18 ;  /* 0x0000001210003986 */ /* 0x0001e6000c101514 */
[----:B------:R-:W-:Y:S02]  /*aa10*/  LEA.HI.X.SX32 R13, R13, R80, 0x1, P6 ;  /* 0x000000500d0d7211 */ /* 0x000fe400030f0eff */
[----:B------:R-:W-:Y:S02]  /*aa20*/  LEA R14, P6, R15, R78, 0x1 ;  /* 0x0000004e0f0e7211 */ /* 0x000fe400078c08ff */
[----:B------:R-:W-:Y:S01]  /*aa30*/  PRMT R6, R7, 0x7632, R6 ;  /* 0x0000763207067816 */ /* 0x000fe20000000006 */
[----:B------:R1:W-:Y:S01]  /*aa40*/  @P5 STG.E.U16 desc[UR20][R2.64], R7 ;  /* 0x0000000702005986 */ /* 0x0003e2000c101514 */
[----:B0-----:R-:W-:Y:S01]  /*aa50*/  IMAD R17, R79, 0x2, R15 ;  /* 0x000000024f117824 */ /* 0x001fe200078e020f */
[----:B------:R-:W-:-:S02]  /*aa60*/  LEA.HI.X.SX32 R15, R15, R80, 0x1, P6 ;  /* 0x000000500f0f7211 */ /* 0x000fc400030f0eff */
[----:B------:R-:W-:Y:S01]  /*aa70*/  ISETP.LT.AND P3, PT, R22, UR15, !P0 ;  /* 0x0000000f16007c0c */ /* 0x000fe2000c761270 */
[----:B------:R0:W-:Y:S01]  /*aa80*/  @P1 STG.E.U16 desc[UR20][R4.64], R6 ;  /* 0x0000000604001986 */ /* 0x0001e2000c101514 */
[----:B-1----:R-:W-:Y:S01]  /*aa90*/  LEA R2, P6, R17, R78, 0x1 ;  /* 0x0000004e11027211 */ /* 0x002fe200078c08ff */
[----:B------:R-:W-:Y:S02]  /*aaa0*/  IMAD R7, R79, 0x2, R17 ;  /* 0x000000024f077824 */ /* 0x000fe400078e0211 */
[----:B------:R-:W2:Y:S01]  /*aab0*/  LDL.LU R22, [R1+0x64] ;  /* 0x0000640001167983 */ /* 0x000ea20000300800 */
[----:B------:R-:W-:-:S03]  /*aac0*/  LEA.HI.X.SX32 R3, R17, R80, 0x1, P6 ;  /* 0x0000005011037211 */ /* 0x000fc600030f0eff */
[----:B------:R-:W2:Y:S01]  /*aad0*/  LDL.LU R21, [R1+0x60] ;  /* 0x0000600001157983 */ /* 0x000ea20000300800 */
[----:B0-----:R-:W-:-:S03]  /*aae0*/  PRMT R5, R24, 0x7632, R5 ;  /* 0x0000763218057816 */ /* 0x001fc60000000005 */
[----:B------:R-:W2:Y:S01]  /*aaf0*/  LDL.LU R19, [R1+0x5c] ;  /* 0x00005c0001137983 */ /* 0x000ea20000300800 */
[----:B------:R-:W-:-:S03]  /*ab00*/  LEA R4, P6, R7, R78, 0x1 ;  /* 0x0000004e07047211 */ /* 0x000fc600078c08ff */
[----:B------:R-:W-:Y:S01]  /*ab10*/  @P2 STG.E.U16 desc[UR20][R12.64], R24 ;  /* 0x000000180c002986 */ /* 0x000fe2000c101514 */
[----:B------:R-:W-:-:S03]  /*ab20*/  PRMT R16, R25, 0x7632, R16 ;  /* 0x0000763219107816 */ /* 0x000fc60000000010 */
[----:B------:R0:W-:Y:S04]  /*ab30*/  @P4 STG.E.U16 desc[UR20][R14.64], R5 ;  /* 0x000000050e004986 */ /* 0x0001e8000c101514 */
[----:B------:R-:W-:Y:S01]  /*ab40*/  @P3 STG.E.U16 desc[UR20][R2.64], R25 ;  /* 0x0000001902003986 */ /* 0x000fe2000c101514 */
[----:B0-----:R-:W-:Y:S02]  /*ab50*/  LEA.HI.X.SX32 R5, R7, R80, 0x1, P6 ;  /* 0x0000005007057211 */ /* 0x001fe400030f0eff */
[----:B---3--:R-:W-:-:S13]  /*ab60*/  ISETP.LT.AND P5, PT, R34, UR15, !P0 ;  /* 0x0000000f22007c0c */ /* 0x008fda000c7a1270 */
[----:B------:R0:W-:Y:S01]  /*ab70*/  @P5 STG.E.U16 desc[UR20][R4.64], R16 ;  /* 0x0000001004005986 */ /* 0x0001e2000c101514 */
[----:B----4-:R-:W-:-:S03]  /*ab80*/  ISETP.LT.AND P4, PT, R20, UR15, !P0 ;  /* 0x0000000f14007c0c */ /* 0x010fc6000c781270 */
[----:B------:R-:W3:Y:S04]  /*ab90*/  LDL.LU R20, [R1+0x58] ;  /* 0x0000580001147983 */ /* 0x000ee80000300800 */
[----:B------:R-:W4:Y:S04]  /*aba0*/  LDL.LU R18, [R1+0x54] ;  /* 0x0000540001127983 */ /* 0x000f280000300800 */
[----:B0-----:R-:W4:Y:S04]  /*abb0*/  LDL.LU R16, [R1+0x50] ;  /* 0x0000500001107983 */ /* 0x001f280000300800 */
[----:B------:R-:W4:Y:S01]  /*abc0*/  LDL.LU R14, [R1+0x4c] ;  /* 0x00004c00010e7983 */ /* 0x000f220000300800 */
[----:B------:R-:W-:Y:S01]  /*abd0*/  IMAD R17, R79, 0x2, R7 ;  /* 0x000000024f117824 */ /* 0x000fe200078e0207 */
[----:B------:R-:W-:-:S03]  /*abe0*/  ISETP.LT.AND P1, PT, R33, UR15, !P0 ;  /* 0x0000000f21007c0c */ /* 0x000fc6000c721270 */
[----:B------:R-:W-:Y:S01]  /*abf0*/  IMAD R13, R79, 0x2, R17 ;  /* 0x000000024f0d7824 */ /* 0x000fe200078e0211 */
[----:B------:R-:W-:Y:S02]  /*ac00*/  LEA R6, P6, R17, R78, 0x1 ;  /* 0x0000004e11067211 */ /* 0x000fe400078c08ff */
[----:B-----5:R-:W-:Y:S01]  /*ac10*/  ISETP.LT.AND P2, PT, R32, UR15, !P0 ;  /* 0x0000000f20007c0c */ /* 0x020fe2000c741270 */
[----:B------:R-:W-:Y:S01]  /*ac20*/  IMAD R3, R79, 0x2, R13 ;  /* 0x000000024f037824 */ /* 0x000fe200078e020d */
[----:B------:R-:W-:Y:S02]  /*ac30*/  LEA.HI.X.SX32 R7, R17, R80, 0x1, P6 ;  /* 0x0000005011077211 */ /* 0x000fe400030f0eff */
[----:B------:R-:W-:Y:S01]  /*ac40*/  LEA R12, P6, R13, R78, 0x1 ;  /* 0x0000004e0d0c7211 */ /* 0x000fe200078c08ff */
[----:B------:R-:W-:-:S03]  /*ac50*/  IMAD R15, R79, 0x2, R3 ;  /* 0x000000024f0f7824 */ /* 0x000fc600078e0203 */
[----:B------:R-:W-:Y:S02]  /*ac60*/  LEA.HI.X.SX32 R13, R13, R80, 0x1, P6 ;  /* 0x000000500d0d7211 */ /* 0x000fe400030f0eff */
[C---:B------:R-:W-:Y:S01]  /*ac70*/  LEA R2, P6, R3.reuse, R78, 0x1 ;  /* 0x0000004e03027211 */ /* 0x040fe200078c08ff */
[----:B------:R0:W-:Y:S01]  /*ac80*/  @P1 STG.E.U16 desc[UR20][R6.64], R26 ;  /* 0x0000001a06001986 */ /* 0x0001e2000c101514 */
[----:B------:R-:W-:Y:S02]  /*ac90*/  PRMT R5, R26, 0x7632, R5 ;  /* 0x000076321a057816 */ /* 0x000fe40000000005 */
[----:B------:R-:W-:Y:S02]  /*aca0*/  LEA.HI.X.SX32 R3, R3, R80, 0x1, P6 ;  /* 0x0000005003037211 */ /* 0x000fe400030f0eff */
[----:B--2---:R-:W-:Y:S02]  /*acb0*/  ISETP.LT.AND P3, PT, R23, UR15, !P0 ;  /* 0x0000000f17007c0c */ /* 0x004fe4000c761270 */
[----:B------:R-:W-:Y:S01]  /*acc0*/  LEA R4, P6, R15, R78, 0x1 ;  /* 0x0000004e0f047211 */ /* 0x000fe200078c08ff */
[----:B------:R1:W-:Y:S01]  /*acd0*/  @P2 STG.E.U16 desc[UR20][R12.64], R5 ;  /* 0x000000050c002986 */ /* 0x0003e2000c101514 */
[----:B0-----:R-:W-:Y:S01]  /*ace0*/  IMAD R7, R79, 0x2, R15 ;  /* 0x000000024f077824 */ /* 0x001fe200078e020f */
[----:B------:R-:W-:-:S02]  /*acf0*/  ISETP.LT.AND P5, PT, R22, UR15, !P0 ;  /* 0x0000000f16007c0c */ /* 0x000fc4000c7a1270 */
[----:B------:R-:W-:Y:S02]  /*ad00*/  ISETP.LT.AND P1, PT, R21, UR15, !P0 ;  /* 0x0000000f15007c0c */ /* 0x000fe4000c721270 */
[----:B-1----:R-:W-:Y:S01]  /*ad10*/  LEA.HI.X.SX32 R5, R15, R80, 0x1, P6 ;  /* 0x000000500f057211 */ /* 0x002fe200030f0eff */
[----:B------:R-:W-:Y:S01]  /*ad20*/  IMAD R15, R79, 0x2, R7 ;  /* 0x000000024f0f7824 */ /* 0x000fe200078e0207 */
[----:B------:R-:W-:Y:S01]  /*ad30*/  LEA R6, P6, R7, R78, 0x1 ;  /* 0x0000004e07067211 */ /* 0x000fe200078c08ff */
[----:B------:R-:W2:Y:S01]  /*ad40*/  LDL.LU R21, [R1+0x48] ;  /* 0x0000480001157983 */ /* 0x000ea20000300800 */
[----:B------:R-:W-:Y:S02]  /*ad50*/  ISETP.LT.AND P2, PT, R19, UR15, !P0 ;  /* 0x0000000f13007c0c */ /* 0x000fe4000c741270 */
[----:B------:R-:W-:Y:S01]  /*ad60*/  PRMT R13, R27, 0x7632, R13 ;  /* 0x000076321b0d7816 */ /* 0x000fe2000000000d */
[----:B------:R-:W5:Y:S01]  /*ad70*/  LDL.LU R19, [R1+0x44] ;  /* 0x0000440001137983 */ /* 0x000f620000300800 */
[----:B------:R-:W-:-:S02]  /*ad80*/  LEA.HI.X.SX32 R7, R7, R80, 0x1, P6 ;  /* 0x0000005007077211 */ /* 0x000fc400030f0eff */
[C---:B------:R-:W-:Y:S01]  /*ad90*/  LEA R12, P6, R15.reuse, R78, 0x1 ;  /* 0x0000004e0f0c7211 */ /* 0x040fe200078c08ff */
[----:B------:R-:W-:Y:S04]  /*ada0*/  @P4 STG.E.U16 desc[UR20][R2.64], R27 ;  /* 0x0000001b02004986 */ /* 0x000fe8000c101514 */
[----:B------:R0:W-:Y:S04]  /*adb0*/  @P3 STG.E.U16 desc[UR20][R4.64], R13 ;  /* 0x0000000d04003986 */ /* 0x0001e8000c101514 */
[----:B------:R-:W-:Y:S01]  /*adc0*/  @P5 STG.E.U16 desc[UR20][R6.64], R8 ;  /* 0x0000000806005986 */ /* 0x000fe2000c101514 */
[----:B0-----:R-:W-:-:S02]  /*add0*/  LEA.HI.X.SX32 R13, R15, R80, 0x1, P6 ;  /* 0x000000500f0d7211 */ /* 0x001fc400030f0eff */
[----:B------:R-:W-:-:S05]  /*ade0*/  PRMT R5, R8, 0x7632, R5 ;  /* 0x0000763208057816 */ /* 0x000fca0000000005 */
[----:B------:R0:W-:Y:S01]  /*adf0*/  @P1 STG.E.U16 desc[UR20][R12.64], R5 ;  /* 0x000000050c001986 */ /* 0x0001e2000c101514 */
[----:B---3--:R-:W-:Y:S02]  /*ae00*/  ISETP.LT.AND P4, PT, R20, UR15, !P0 ;  /* 0x0000000f14007c0c */ /* 0x008fe4000c781270 */
[----:B----4-:R-:W-:Y:S02]  /*ae10*/  ISETP.LT.AND P3, PT, R18, UR15, !P0 ;  /* 0x0000000f12007c0c */ /* 0x010fe4000c761270 */
[----:B------:R-:W3:Y:S01]  /*ae20*/  LDL.LU R18, [R1+0x40] ;  /* 0x0000400001127983 */ /* 0x000ee20000300800 */
[----:B------:R-:W-:-:S03]  /*ae30*/  ISETP.LT.AND P5, PT, R16, UR15, !P0 ;  /* 0x0000000f10007c0c */ /* 0x000fc6000c7a1270 */
[----:B------:R-:W4:Y:S01]  /*ae40*/  LDL.LU R20, [R1+0x3c] ;  /* 0x00003c0001147983 */ /* 0x000f220000300800 */
[----:B------:R-:W-:-:S03]  /*ae50*/  ISETP.LT.AND P1, PT, R14, UR15, !P0 ;  /* 0x0000000f0e007c0c */ /* 0x000fc6000c721270 */
[----:B------:R-:W4:Y:S04]  /*ae60*/  LDL.LU R16, [R1+0x38] ;  /* 0x0000380001107983 */ /* 0x000f280000300800 */
[----:B------:R-:W4:Y:S01]  /*ae70*/  LDL.LU R14, [R1+0x34] ;  /* 0x00003400010e7983 */ /* 0x000f220000300800 */
[----:B------:R-:W-:-:S04]  /*ae80*/  IMAD R17, R79, 0x2, R15 ;  /* 0x000000024f117824 */ /* 0x000fc800078e020f */
[----:B------:R-:W-:Y:S01]  /*ae90*/  IMAD R15, R79, 0x2, R17 ;  /* 0x000000024f0f7824 */ /* 0x000fe200078e0211 */
[----:B------:R-:W-:-:S04]  /*aea0*/  LEA R2, P6, R17, R78, 0x1 ;  /* 0x0000004e11027211 */ /* 0x000fc800078c08ff */
[----:B------:R-:W-:Y:S01]  /*aeb0*/  LEA.HI.X.SX32 R3, R17, R80, 0x1, P6 ;  /* 0x0000005011037211 */ /* 0x000fe200030f0eff */
[----:B------:R-:W-:Y:S01]  /*aec0*/  IMAD R17, R79, 0x2, R15 ;  /* 0x000000024f117824 */ /* 0x000fe200078e020f */
[----:B------:R-:W-:-:S04]  /*aed0*/  LEA R4, P6, R15, R78, 0x1 ;  /* 0x0000004e0f047211 */ /* 0x000fc800078c08ff */
[----:B0-----:R-:W-:Y:S01]  /*aee0*/  LEA.HI.X.SX32 R5, R15, R80, 0x1, P6 ;  /* 0x000000500f057211 */ /* 0x001fe200030f0eff */
[----:B------:R-:W-:Y:S01]  /*aef0*/  IMAD R15, R79, 0x2, R17 ;  /* 0x000000024f0f7824 */ /* 0x000fe200078e0211 */
[----:B------:R-:W-:Y:S01]  /*af00*/  LEA R6, P6, R17, R78, 0x1 ;  /* 0x0000004e11067211 */ /* 0x000fe200078c08ff */
[----:B------:R0:W-:Y:S01]  /*af10*/  @P2 STG.E.U16 desc[UR20][R2.64], R9 ;  /* 0x0000000902002986 */ /* 0x0001e2000c101514 */
[----:B------:R-:W-:Y:S02]  /*af20*/  PRMT R8, R9, 0x7632, R8 ;  /* 0x0000763209087816 */ /* 0x000fe40000000008 */
[----:B------:R-:W-:Y:S02]  /*af30*/  LEA.HI.X.SX32 R7, R17, R80, 0x1, P6 ;  /* 0x0000005011077211 */ /* 0x000fe400030f0eff */
[----:B------:R-:W-:Y:S01]  /*af40*/  LEA R12, P6, R15, R78, 0x1 ;  /* 0x0000004e0f0c7211 */ /* 0x000fe200078c08ff */
[----:B------:R1:W-:Y:S01]  /*af50*/  @P4 STG.E.U16 desc[UR20][R4.64], R8 ;  /* 0x0000000804004986 */ /* 0x0003e2000c101514 */
[----:B0-----:R-:W-:-:S02]  /*af60*/  IMAD R3, R79, 0x2, R15 ;  /* 0x000000024f037824 */ /* 0x001fc400078e020f */
[----:B------:R-:W-:Y:S02]  /*af70*/  LEA.HI.X.SX32 R13, R15, R80, 0x1, P6 ;  /* 0x000000500f0d7211 */ /* 0x000fe400030f0eff */
[----:B------:R-:W-:Y:S01]  /*af80*/  IMAD R9, R79, 0x2, R3 ;  /* 0x000000024f097824 */ /* 0x000fe200078e0203 */
[----:B------:R-:W-:Y:S02]  /*af90*/  LEA R2, P6, R3, R78, 0x1 ;  /* 0x0000004e03027211 */ /* 0x000fe400078c08ff */
[----:B--2---:R-:W-:Y:S02]  /*afa0*/  ISETP.LT.AND P2, PT, R21, UR15, !P0 ;  /* 0x0000000f15007c0c */ /* 0x004fe4000c741270 */
[----:B-----5:R-:W-:Y:S02]  /*afb0*/  ISETP.LT.AND P4, PT, R19, UR15, !P0 ;  /* 0x0000000f13007c0c */ /* 0x020fe4000c781270 */
[----:B------:R-:W2:Y:S01]  /*afc0*/  LDL.LU R19, [R1+0x30] ;  /* 0x0000300001137983 */ /* 0x000ea20000300800 */
[----:B-1----:R-:W-:-:S02]  /*afd0*/  PRMT R5, R10, 0x7632, R5 ;  /* 0x000076320a057816 */ /* 0x002fc40000000005 */
[----:B------:R-:W-:Y:S02]  /*afe0*/  LEA.HI.X.SX32 R3, R3, R80, 0x1, P6 ;  /* 0x0000005003037211 */ /* 0x000fe400030f0eff */
[----:B------:R-:W-:Y:S01]  /*aff0*/  LEA R4, P6, R9, R78, 0x1 ;  /* 0x0000004e09047211 */ /* 0x000fe200078c08ff */
[----:B------:R0:W-:Y:S04]  /*b000*/  @P3 STG.E.U16 desc[UR20][R6.64], R10 ;  /* 0x0000000a06003986 */ /* 0x0001e8000c101514 */
[----:B------:R1:W-:Y:S04]  /*b010*/  @P5 STG.E.U16 desc[UR20][R12.64], R5 ;  /* 0x000000050c005986 */ /* 0x0003e8000c101514 */
[----:B------:R-:W-:Y:S01]  /*b020*/  @P1 STG.E.U16 desc[UR20][R2.64], R11 ;  /* 0x0000000b02001986 */ /* 0x000fe2000c101514 */
[----:B0-----:R-:W-:-:S02]  /*b030*/  PRMT R10, R11, 0x7632, R10 ;  /* 0x000076320b0a7816 */ /* 0x001fc4000000000a */
[----:B-1----:R-:W-:-:S05]  /*b040*/  LEA.HI.X.SX32 R5, R9, R80, 0x1, P6 ;  /* 0x0000005009057211 */ /* 0x002fca00030f0eff */
[----:B------:R0:W-:Y:S01]  /*b050*/  @P2 STG.E.U16 desc[UR20][R4.64], R10 ;  /* 0x0000000a04002986 */ /* 0x0001e2000c101514 */
[----:B---3--:R-:W-:-:S03]  /*b060*/  ISETP.LT.AND P3, PT, R18, UR15, !P0 ;  /* 0x0000000f12007c0c */ /* 0x008fc6000c761270 */
[----:B------:R-:W3:Y:S04]  /*b070*/  LDL.LU R18, [R1+0x2c] ;  /* 0x00002c0001127983 */ /* 0x000ee80000300800 */
[----:B------:R-:W5:Y:S01]  /*b080*/  LDL.LU R17, [R1+0x28] ;  /* 0x0000280001117983 */ /* 0x000f620000300800 */
[----:B----4-:R-:W-:-:S03]  /*b090*/  ISETP.LT.AND P1, PT, R16, UR15, !P0 ;  /* 0x0000000f10007c0c */ /* 0x010fc6000c721270 */
[----:B------:R-:W4:Y:S01]  /*b0a0*/  LDL.LU R16, [R1+0x24] ;  /* 0x0000240001107983 */ /* 0x000f220000300800 */
[----:B------:R-:W-:-:S03]  /*b0b0*/  ISETP.LT.AND P2, PT, R14, UR15, !P0 ;  /* 0x0000000f0e007c0c */ /* 0x000fc6000c741270 */
[----:B------:R-:W5:Y:S04]  /*b0c0*/  LDL.LU R15, [R1+0x20] ;  /* 0x00002000010f7983 */ /* 0x000f680000300800 */
[----:B------:R-:W5:Y:S01]  /*b0d0*/  LDL.LU R14, [R1+0x1c] ;  /* 0x00001c00010e7983 */ /* 0x000f620000300800 */
[C---:B------:R-:W-:Y:S01]  /*b0e0*/  IMAD R7, R79.reuse, 0x2, R9 ;  /* 0x000000024f077824 */ /* 0x040fe200078e0209 */
[----:B0-----:R-:W-:Y:S02]  /*b0f0*/  PRMT R5, R28, 0x7632, R5 ;  /* 0x000076321c057816 */ /* 0x001fe40000000005 */
[----:B------:R-:W-:Y:S01]  /*b100*/  ISETP.LT.AND P5, PT, R20, UR15, !P0 ;  /* 0x0000000f14007c0c */ /* 0x000fe2000c7a1270 */
[----:B------:R-:W-:Y:S01]  /*b110*/  IMAD R9, R79, 0x2, R7 ;  /* 0x000000024f097824 */ /* 0x000fe200078e0207 */
[----:B------:R-:W-:Y:S01]  /*b120*/  LEA R6, P6, R7, R78, 0x1 ;  /* 0x0000004e07067211 */ /* 0x000fe200078c08ff */
[----:B------:R-:W5:Y:S02]  /*b130*/  LDL.LU R12, [R1+0x18] ;  /* 0x00001800010c7983 */ /* 0x000f640000300800 */
[----:B------:R-:W-:Y:S01]  /*b140*/  IMAD R13, R79, 0x2, R9 ;  /* 0x000000024f0d7824 */ /* 0x000fe200078e0209 */
[----:B------:R-:W-:Y:S01]  /*b150*/  LEA.HI.X.SX32 R7, R7, R80, 0x1, P6 ;  /* 0x0000005007077211 */ /* 0x000fe200030f0eff */
[----:B------:R0:W1:Y:S01]  /*b160*/  LDS.128 R20, [R0+UR9+0x800] ;  /* 0x0008000900147984 */ /* 0x0000620008000c00 */
[----:B------:R-:W-:Y:S01]  /*b170*/  LEA R8, P6, R9, R78, 0x1 ;  /* 0x0000004e09087211 */ /* 0x000fe200078c08ff */
[----:B------:R-:W-:-:S02]  /*b180*/  IMAD R11, R79, 0x2, R13 ;  /* 0x000000024f0b7824 */ /* 0x000fc400078e020d */
[----:B------:R-:W5:Y:S01]  /*b190*/  LDL.LU R10, [R1+0x14] ;  /* 0x00001400010a7983 */ /* 0x000f620000300800 */
[----:B------:R-:W-:Y:S02]  /*b1a0*/  LEA.HI.X.SX32 R9, R9, R80, 0x1, P6 ;  /* 0x0000005009097211 */ /* 0x000fe400030f0eff */
[C---:B------:R-:W-:Y:S01]  /*b1b0*/  LEA R2, P6, R13.reuse, R78, 0x1 ;  /* 0x0000004e0d027211 */ /* 0x040fe200078c08ff */
[----:B------:R-:W-:Y:S03]  /*b1c0*/  @P4 STG.E.U16 desc[UR20][R6.64], R28 ;  /* 0x0000001c06004986 */ /* 0x000fe6000c101514 */
[----:B------:R-:W-:Y:S01]  /*b1d0*/  LEA.HI.X.SX32 R3, R13, R80, 0x1, P6 ;  /* 0x000000500d037211 */ /* 0x000fe200030f0eff */
[----:B------:R-:W-:Y:S01]  /*b1e0*/  IMAD R13, R79, 0x2, R11 ;  /* 0x000000024f0d7824 */ /* 0x000fe200078e020b */
[----:B------:R-:W-:Y:S01]  /*b1f0*/  LEA R4, P6, R11, R78, 0x1 ;  /* 0x0000004e0b047211 */ /* 0x000fe200078c08ff */
[----:B------:R2:W-:Y:S01]  /*b200*/  @P3 STG.E.U16 desc[UR20][R8.64], R5 ;  /* 0x0000000508003986 */ /* 0x0005e2000c101514 */
[----:B0-----:R-:W-:-:S03]  /*b210*/  PRMT R0, R30, 0x7632, R0 ;  /* 0x000076321e007816 */ /* 0x001fc60000000000 */
[----:B------:R-:W-:Y:S01]  /*b220*/  @P5 STG.E.U16 desc[UR20][R2.64], R29 ;  /* 0x0000001d02005986 */ /* 0x000fe2000c101514 */
[----:B--2---:R-:W-:Y:S01]  /*b230*/  LEA.HI.X.SX32 R5, R11, R80, 0x1, P6 ;  /* 0x000000500b057211 */ /* 0x004fe200030f0eff */
[----:B------:R-:W-:Y:S01]  /*b240*/  IMAD R11, R79, 0x2, R13 ;  /* 0x000000024f0b7824 */ /* 0x000fe200078e020d */
[----:B------:R-:W-:Y:S02]  /*b250*/  LEA R6, P6, R13, R78, 0x1 ;  /* 0x0000004e0d067211 */ /* 0x000fe400078c08ff */
[----:B------:R-:W-:Y:S02]  /*b260*/  ISETP.LT.AND P4, PT, R19, UR15, !P0 ;  /* 0x0000000f13007c0c */ /* 0x000fe4000c781270 */
[----:B------:R-:W-:Y:S02]  /*b270*/  PRMT R9, R29, 0x7632, R9 ;  /* 0x000076321d097816 */ /* 0x000fe40000000009 */
[----:B------:R-:W-:Y:S02]  /*b280*/  LEA.HI.X.SX32 R7, R13, R80, 0x1, P6 ;  /* 0x000000500d077211 */ /* 0x000fe400030f0eff */
[C---:B------:R-:W-:Y:S01]  /*b290*/  LEA R8, P6, R11.reuse, R78, 0x1 ;  /* 0x0000004e0b087211 */ /* 0x040fe200078c08ff */
[----:B------:R0:W-:Y:S04]  /*b2a0*/  @P1 STG.E.U16 desc[UR20][R4.64], R9 ;  /* 0x0000000904001986 */ /* 0x0001e8000c101514 */
[----:B------:R2:W-:Y:S01]  /*b2b0*/  @P2 STG.E.U16 desc[UR20][R6.64], R30 ;  /* 0x0000001e06002986 */ /* 0x0005e2000c101514 */
[----:B0-----:R-:W-:-:S05]  /*b2c0*/  LEA.HI.X.SX32 R9, R11, R80, 0x1, P6 ;  /* 0x000000500b097211 */ /* 0x001fca00030f0eff */
[----:B------:R0:W-:Y:S01]  /*b2d0*/  @P4 STG.E.U16 desc[UR20][R8.64], R0 ;  /* 0x0000000008004986 */ /* 0x0001e2000c101514 */
[----:B---3--:R-:W-:-:S03]  /*b2e0*/  ISETP.LT.AND P3, PT, R18, UR15, !P0 ;  /* 0x0000000f12007c0c */ /* 0x008fc6000c761270 */
[----:B------:R-:W3:Y:S01]  /*b2f0*/  LDL.LU R18, [R1+0x10] ;  /* 0x0000100001127983 */ /* 0x000ee20000300800 */
[----:B----4-:R-:W-:-:S03]  /*b300*/  ISETP.LT.AND P1, PT, R16, UR15, !P0 ;  /* 0x0000000f10007c0c */ /* 0x010fc6000c721270 */
[----:B------:R-:W4:Y:S01]  /*b310*/  LDL.LU R16, [R1+0xc] ;  /* 0x00000c0001107983 */ /* 0x000f220000300800 */
[----:B-----5:R-:W-:-:S03]  /*b320*/  ISETP.LT.AND P4, PT, R14, UR15, !P0 ;  /* 0x0000000f0e007c0c */ /* 0x020fc6000c781270 */
[----:B------:R-:W5:Y:S01]  /*b330*/  LDL.LU R14, [R1+0x8] ;  /* 0x00000800010e7983 */ /* 0x000f620000300800 */
[----:B------:R-:W-:Y:S01]  /*b340*/  IMAD R3, R79, 0x2, R11 ;  /* 0x000000024f037824 */ /* 0x000fe200078e020b */
[----:B------:R-:W-:-:S03]  /*b350*/  ISETP.LT.AND P5, PT, R17, UR15, !P0 ;  /* 0x0000000f11007c0c */ /* 0x000fc6000c7a1270 */
[----:B------:R-:W-:Y:S01]  /*b360*/  IMAD R11, R79, 0x2, R3 ;  /* 0x000000024f0b7824 */ /* 0x000fe200078e0203 */
[----:B------:R-:W-:-:S04]  /*b370*/  LEA R2, P6, R3, R78, 0x1 ;  /* 0x0000004e03027211 */ /* 0x000fc800078c08ff */
[----:B------:R-:W-:Y:S01]  /*b380*/  LEA.HI.X.SX32 R3, R3, R80, 0x1, P6 ;  /* 0x0000005003037211 */ /* 0x000fe200030f0eff */
[----:B--2---:R-:W-:Y:S01]  /*b390*/  IMAD R7, R79, 0x2, R11 ;  /* 0x000000024f077824 */ /* 0x004fe200078e020b */
[----:B------:R-:W-:Y:S02]  /*b3a0*/  LEA R4, P6, R11, R78, 0x1 ;  /* 0x0000004e0b047211 */ /* 0x000fe400078c08ff */
[----:B0-----:R-:W-:Y:S02]  /*b3b0*/  PRMT R9, R31, 0x7632, R9 ;  /* 0x000076321f097816 */ /* 0x001fe40000000009 */
[----:B------:R-:W-:Y:S01]  /*b3c0*/  LEA.HI.X.SX32 R5, R11, R80, 0x1, P6 ;  /* 0x000000500b057211 */ /* 0x000fe200030f0eff */
[----:B------:R-:W-:Y:S01]  /*b3d0*/  IMAD R11, R79, 0x2, R7 ;  /* 0x000000024f0b7824 */ /* 0x000fe200078e0207 */
[----:B------:R-:W-:Y:S04]  /*b3e0*/  @P3 STG.E.U16 desc[UR20][R2.64], R31 ;  /* 0x0000001f02003986 */ /* 0x000fe8000c101514 */
[----:B------:R0:W-:Y:S01]  /*b3f0*/  @P5 STG.E.U16 desc[UR20][R4.64], R9 ;  /* 0x0000000904005986 */ /* 0x0001e2000c101514 */
[----:B------:R-:W-:Y:S01]  /*b400*/  LEA R8, P5, R11, R78, 0x1 ;  /* 0x0000004e0b087211 */ /* 0x000fe200078a08ff */
[----:B------:R-:W-:Y:S01]  /*b410*/  IMAD R13, R79, 0x2, R11 ;  /* 0x000000024f0d7824 */ /* 0x000fe200078e020b */
[----:B------:R-:W-:-:S02]  /*b420*/  ISETP.LT.AND P2, PT, R15, UR15, !P0 ;  /* 0x0000000f0f007c0c */ /* 0x000fc4000c741270 */
[----:B------:R-:W-:-:S04]  /*b430*/  LEA R6, P6, R7, R78, 0x1 ;  /* 0x0000004e07067211 */ /* 0x000fc800078c08ff */
[-C--:B------:R-:W-:Y:S02]  /*b440*/  LEA.HI.X.SX32 R7, R7, R80.reuse, 0x1, P6 ;  /* 0x0000005007077211 */ /* 0x080fe400030f0eff */
[----:B0-----:R-:W-:Y:S01]  /*b450*/  LEA.HI.X.SX32 R9, R11, R80, 0x1, P5 ;  /* 0x000000500b097211 */ /* 0x001fe200028f0eff */
[----:B------:R-:W-:Y:S01]  /*b460*/  IMAD R11, R79, 0x2, R13 ;  /* 0x000000024f0b7824 */ /* 0x000fe200078e020d */
[----:B-1----:R-:W-:-:S03]  /*b470*/  PRMT R0, R20, 0x7632, R0 ;  /* 0x0000763214007816 */ /* 0x002fc60000000000 */
[----:B------:R-:W-:Y:S01]  /*b480*/  IMAD R15, R79, 0x2, R11 ;  /* 0x000000024f0f7824 */ /* 0x000fe200078e020b */
[----:B------:R0:W-:Y:S01]  /*b490*/  @P1 STG.E.U16 desc[UR20][R6.64], R20 ;  /* 0x0000001406001986 */ /* 0x0001e2000c101514 */
[-C--:B------:R-:W-:Y:S02]  /*b4a0*/  LEA R2, P1, R13, R78.reuse, 0x1 ;  /* 0x0000004e0d027211 */ /* 0x080fe400078208ff */
[----:B------:R-:W-:Y:S01]  /*b4b0*/  IMAD R17, R79, 0x2, R15 ;  /* 0x000000024f117824 */ /* 0x000fe200078e020f */
[----:B------:R1:W-:Y:S01]  /*b4c0*/  @P2 STG.E.U16 desc[UR20][R8.64], R0 ;  /* 0x0000000008002986 */ /* 0x0003e2000c101514 */
[----:B------:R-:W-:Y:S02]  /*b4d0*/  ISETP.LT.AND P6, PT, R10, UR15, !P0 ;  /* 0x0000000f0a007c0c */ /* 0x000fe4000c7c1270 */
[----:B------:R-:W-:Y:S02]  /*b4e0*/  LEA R4, P2, R11, R78, 0x1 ;  /* 0x0000004e0b047211 */ /* 0x000fe400078408ff */
[----:B------:R-:W-:Y:S01]  /*b4f0*/  LEA.HI.X.SX32 R3, R13, R80, 0x1, P1 ;  /* 0x000000500d037211 */ /* 0x000fe200008f0eff */
[----:B------:R-:W-:Y:S01]  /*b500*/  IMAD R13, R79, 0x2, R17 ;  /* 0x000000024f0d7824 */ /* 0x000fe200078e0211 */
[----:B------:R-:W-:-:S02]  /*b510*/  LEA R10, P5, R15, R78, 0x1 ;  /* 0x0000004e0f0a7211 */ /* 0x000fc400078a08ff */
[----:B0-----:R-:W-:Y:S02]  /*b520*/  LEA R6, P1, R17, R78, 0x1 ;  /* 0x0000004e11067211 */ /* 0x001fe400078208ff */
[----:B------:R-:W-:Y:S02]  /*b530*/  ISETP.LT.AND P3, PT, R12, UR15, !P0 ;  /* 0x0000000f0c007c0c */ /* 0x000fe4000c761270 */
[-C--:B------:R-:W-:Y:S01]  /*b540*/  LEA.HI.X.SX32 R5, R11, R80.reuse, 0x1, P2 ;  /* 0x000000500b057211 */ /* 0x080fe200010f0eff */
[----:B------:R-:W-:Y:S01]  /*b550*/  IMAD R79, R79, 0x2, R13 ;  /* 0x000000024f4f7824 */ /* 0x000fe200078e020d */
[-C--:B------:R-:W-:Y:S02]  /*b560*/  LEA.HI.X.SX32 R11, R15, R80.reuse, 0x1, P5 ;  /* 0x000000500f0b7211 */ /* 0x080fe400028f0eff */
[----:B------:R-:W-:Y:S02]  /*b570*/  LEA.HI.X.SX32 R7, R17, R80, 0x1, P1 ;  /* 0x0000005011077211 */ /* 0x000fe400008f0eff */
[----:B------:R-:W-:Y:S01]  /*b580*/  LEA R12, P5, R13, R78, 0x1 ;  /* 0x0000004e0d0c7211 */ /* 0x000fe200078a08ff */
[----:B------:R0:W-:Y:S01]  /*b590*/  @P4 STG.E.U16 desc[UR20][R2.64], R21 ;  /* 0x0000001502004986 */ /* 0x0001e2000c101514 */
[----:B-1----:R-:W-:-:S02]  /*b5a0*/  PRMT R0, R21, 0x7632, R0 ;  /* 0x0000763215007816 */ /* 0x002fc40000000000 */
[----:B------:R-:W-:Y:S02]  /*b5b0*/  LEA.HI.X.SX32 R13, R13, R80, 0x1, P5 ;  /* 0x000000500d0d7211 */ /* 0x000fe400028f0eff */
[----:B------:R-:W-:Y:S01]  /*b5c0*/  LEA R78, P5, R79, R78, 0x1 ;  /* 0x0000004e4f4e7211 */ /* 0x000fe200078a08ff */
[----:B------:R1:W-:Y:S01]  /*b5d0*/  @P3 STG.E.U16 desc[UR20][R4.64], R0 ;  /* 0x0000000004003986 */ /* 0x0003e2000c101514 */
[----:B------:R-:W-:Y:S02]  /*b5e0*/  PRMT R39, R23, 0x7632, R39 ;  /* 0x0000763217277816 */ /* 0x000fe40000000027 */
[----:B------:R-:W-:Y:S02]  /*b5f0*/  LEA.HI.X.SX32 R79, R79, R80, 0x1, P5 ;  /* 0x000000504f4f7211 */ /* 0x000fe400028f0eff */
[----:B0-----:R-:W-:Y:S01]  /*b600*/  PRMT R3, R22, 0x7632, R3 ;  /* 0x0000763216037816 */ /* 0x001fe20000000003 */
[----:B------:R1:W-:Y:S01]  /*b610*/  @P6 STG.E.U16 desc[UR20][R10.64], R22 ;  /* 0x000000160a006986 */ /* 0x0003e2000c101514 */
[----:B---3--:R-:W-:-:S02]  /*b620*/  ISETP.LT.AND P2, PT, R18, UR15, !P0 ;  /* 0x0000000f12007c0c */ /* 0x008fc4000c741270 */
[----:B----4-:R-:W-:Y:S02]  /*b630*/  ISETP.LT.AND P1, PT, R16, UR15, !P0 ;  /* 0x0000000f10007c0c */ /* 0x010fe4000c721270 */
[----:B-----5:R-:W-:-:S09]  /*b640*/  ISETP.LT.AND P0, PT, R14, UR15, !P0 ;  /* 0x0000000f0e007c0c */ /* 0x020fd2000c701270 */
[----:B------:R1:W-:Y:S04]  /*b650*/  @P2 STG.E.U16 desc[UR20][R6.64], R3 ;  /* 0x0000000306002986 */ /* 0x0003e8000c101514 */
[----:B------:R1:W-:Y:S04]  /*b660*/  @P1 STG.E.U16 desc[UR20][R12.64], R23 ;  /* 0x000000170c001986 */ /* 0x0003e8000c101514 */
[----:B------:R1:W-:Y:S01]  /*b670*/  @P0 STG.E.U16 desc[UR20][R78.64], R39 ;  /* 0x000000274e000986 */ /* 0x0003e2000c101514 */
[----:B------:R-:W-:Y:S06]  /*b680*/  BAR.SYNC.DEFER_BLOCKING 0x0 ;  /* 0x0000000000007b1d */ /* 0x000fec0000010000 */
[----:B------:R-:W-:Y:S05]  /*b690*/  BRA.U UP0, `(.L_x_13) ;  /* 0x0000000100a07547 */ /* 0x000fea000b800000 */
[----:B------:R-:W0:Y:S01]  /*b6a0*/  S2UR UR5, SR_CgaCtaId ;  /* 0x00000000000579c3 */ /* 0x000e220000008800 */
[----:B------:R-:W-:Y:S01]  /*b6b0*/  NOP ;  /* 0x0000000000007918 */ /* 0x000fe20000000000 */
[----:B------:R-:W-:Y:S01]  /*b6c0*/  UMOV UR4, 0x50 ;  /* 0x0000005000047882 */ /* 0x000fe20000000000 */
[----:B-1----:R-:W-:Y:S02]  /*b6d0*/  IMAD.U32 R0, RZ, RZ, UR8 ;  /* 0x00000008ff007e24 */ /* 0x002fe4000f8e00ff */
[----:B------:R-:W-:Y:S02]  /*b6e0*/  IMAD.MOV.U32 R3, RZ, RZ, 0xf ;  /* 0x0000000fff037424 */ /* 0x000fe400078e00ff */
[----:B------:R-:W-:Y:S01]  /*b6f0*/  IMAD.MOV.U32 R7, RZ, RZ, 0x1 ;  /* 0x00000001ff077424 */ /* 0x000fe200078e00ff */
[----:B------:R-:W-:-:S04]  /*b700*/  LOP3.LUT R0, R0, 0xffff, RZ, 0xc0, !PT ;  /* 0x0000ffff00007812 */ /* 0x000fc800078ec0ff */
[----:B------:R-:W-:-:S05]  /*b710*/  SHF.R.U32.HI R0, RZ, 0x5, R0 ;  /* 0x00000005ff007819 */ /* 0x000fca0000011600 */
[----:B------:R-:W-:Y:S01]  /*b720*/  VIADD R2, R0, 0x10 ;  /* 0x0000001000027836 */ /* 0x000fe20000000000 */
[----:B------:R-:W-:Y:S01]  /*b730*/  SHF.L.U32 R0, R3, R0, RZ ;  /* 0x0000000003007219 */ /* 0x000fe200000006ff */
[----:B0-----:R-:W-:-:S03]  /*b740*/  ULEA UR6, UR5, UR4, 0x18 ;  /* 0x0000000405067291 */ /* 0x001fc6000f8ec0ff */
[----:B------:R-:W-:-:S04]  /*b750*/  SHF.L.U32 R3, R7, R2, RZ ;  /* 0x0000000207037219 */ /* 0x000fc800000006ff */
[----:B------:R-:W-:Y:S02]  /*b760*/  LOP3.LUT R0, R3, R0, RZ, 0xfc, !PT ;  /* 0x0000000003007212 */ /* 0x000fe400078efcff */
[----:B------:R-:W0:Y:S02]  /*b770*/  LDS R5, [UR6] ;  /* 0x00000006ff057984 */ /* 0x000e240008000800 */
[C---:B------:R-:W-:Y:S02]  /*b780*/  LOP3.LUT R2, R0.reuse, 0xffff, RZ, 0xc0, !PT ;  /* 0x0000ffff00027812 */ /* 0x040fe400078ec0ff */
[----:B0-----:R-:W-:-:S04]  /*b790*/  LOP3.LUT R3, R0, 0xffff, R5, 0x80, !PT ;  /* 0x0000ffff00037812 */ /* 0x001fc800078e8005 */
[----:B------:R-:W-:-:S13]  /*b7a0*/  ISETP.NE.AND P0, PT, R3, R2, PT ;  /* 0x000000020300720c */ /* 0x000fda0003f05270 */
[----:B------:R-:W-:Y:S05]  /*b7b0*/  @P0 BRA `(.L_x_14) ;  /* 0x0000000000500947 */ /* 0x000fea0003800000 */
[----:B------:R-:W-:Y:S02]  /*b7c0*/  SHF.R.U32.HI R5, RZ, 0x10, R5 ;  /* 0x00000010ff057819 */ /* 0x000fe40000011605 */
[----:B------:R-:W-:-:S04]  /*b7d0*/  SHF.R.U32.HI R2, RZ, 0x10, R0 ;  /* 0x00000010ff027819 */ /* 0x000fc80000011600 */
[----:B------:R-:W-:-:S04]  /*b7e0*/  LOP3.LUT R5, R5, R2, RZ, 0xc0, !PT ;  /* 0x0000000205057212 */ /* 0x000fc800078ec0ff */
[----:B------:R-:W-:-:S13]  /*b7f0*/  ISETP.NE.AND P0, PT, R5, R2, PT ;  /* 0x000000020500720c */ /* 0x000fda0003f05270 */
[----:B------:R-:W-:Y:S05]  /*b800*/  @P0 BRA `(.L_x_15) ;  /* 0x0000000000300947 */ /* 0x000fea0003800000 */
[----:B------:R-:W-:Y:S01]  /*b810*/  R2UR UR4, R0 ;  /* 0x00000000000472ca */ /* 0x000fe200000e0000 */
[----:B------:R-:W-:Y:S01]  /*b820*/  VOTEU.ANY UR5, UPT, PT ;  /* 0x0000000000057886 */ /* 0x000fe200038e0100 */
[----:B------:R-:W0:Y:S01]  /*b830*/  S2R R0, SR_LANEID ;  /* 0x0000000000007919 */ /* 0x000e220000000000 */
[----:B------:R-:W-:-:S10]  /*b840*/  UFLO.U32 UR5, UR5 ;  /* 0x00000005000572bd */ /* 0x000fd400080e0000 */
[----:B------:R-:W-:-:S06]  /*b850*/  ULOP3.LUT UR4, URZ, UR4, URZ, 0x33, !UPT ;  /* 0x00000004ff047292 */ /* 0x000fcc000f8e33ff */
[----:B------:R-:W-:-:S04]  /*b860*/  IMAD.U32 R2, RZ, RZ, UR4 ;  /* 0x00000004ff027e24 */ /* 0x000fc8000f8e00ff */
[----:B------:R-:W1:Y:S02]  /*b870*/  REDUX UR7, R2 ;  /* 0x00000000020773c4 */ /* 0x000e640000000000 */
[----:B------:R2:W-:Y:S01]  /*b880*/  UTCATOMSWS.AND URZ, UR4 ;  /* 0x0000000400ff79e3 */ /* 0x0005e20008000000 */
[----:B0-----:R-:W-:Y:S01]  /*b890*/  ISETP.EQ.U32.AND P0, PT, R0, UR5, PT ;  /* 0x0000000500007c0c */ /* 0x001fe2000bf02070 */
[----:B-1----:R-:W-:-:S12]  /*b8a0*/  IMAD.U32 R0, RZ, RZ, UR7 ;  /* 0x00000007ff007e24 */ /* 0x002fd8000f8e00ff */
[----:B------:R2:W-:Y:S01]  /*b8b0*/  @P0 ATOMS.AND RZ, [UR6], R0 ;  /* 0x00000000ffff098c */ /* 0x0005e2000a800006 */
[----:B------:R-:W-:Y:S05]  /*b8c0*/  BRA `(.L_x_13) ;  /* 0x0000000000147947 */ /* 0x000fea0003800000 */
.L_x_15:
[----:B------:R-:W-:-:S07]  /*b8d0*/  MOV R2, 0xb8f0 ;  /* 0x0000b8f000027802 */ /* 0x000fce0000000f00 */
[----:B------:R-:W-:Y:S05]  /*b8e0*/  CALL.REL.NOINC `($__internal_0_$__cuda_sm10x_tcgen05_guardrail_trap_col_being_dealloced_not_returned_by_alloc) ;  /* 0x00000000002c7944 */ /* 0x000fea0003c00000 */
[----:B------:R-:W-:Y:S05]  /*b8f0*/  BRA `(.L_x_13) ;  /* 0x0000000000087947 */ /* 0x000fea0003800000 */
.L_x_14:
[----:B------:R-:W-:-:S07]  /*b900*/  MOV R2, 0xb920 ;  /* 0x0000b92000027802 */ /* 0x000fce0000000f00 */
[----:B------:R-:W-:Y:S05]  /*b910*/  CALL.REL.NOINC `($__internal_2_$__cuda_sm10x_tcgen05_guardrail_trap_unallocated_columns_being_dealloced) ;  /* 0x0000000000387944 */ /* 0x000fea0003c00000 */
.L_x_13:
[----:B------:R-:W-:Y:S01]  /*b920*/  NOP ;  /* 0x0000000000007918 */ /* 0x000fe20000000000 */
[----:B--2---:R-:W-:Y:S05]  /*b930*/  EXIT ;  /* 0x000000000000794d */ /* 0x004fea0003800000 */
.L_x_8:
[----:B------:R-:W0:Y:S02]  /*b940*/  SYNCS.PHASECHK.TRANS64.TRYWAIT P2, [UR11], R22 ;  /* 0x00000016ff0075a7 */ /* 0x000e24000804110b */
[----:B0-----:R-:W-:Y:S05]  /*b950*/  @!P2 BRA `(.L_x_8) ;  /* 0xfffffffc00f8a947 */ /* 0x001fea000383ffff */
[----:B------:R-:W-:Y:S05]  /*b960*/  BRA `(.L_x_16) ;  /* 0xffffffbc00707947 */ /* 0x000fea000383ffff */
.L_x_12:
[----:B------:R-:W0:Y:S02]  /*b970*/  SYNCS.PHASECHK.TRANS64.TRYWAIT P0, [UR11], R3 ;  /* 0x00000003ff0075a7 */ /* 0x000e24000800110b */
[----:B0-----:R-:W-:Y:S05]  /*b980*/  @!P0 BRA `(.L_x_12) ;  /* 0xfffffffc00f88947 */ /* 0x001fea000383ffff */
[----:B------:R-:W-:Y:S05]  /*b990*/  BRA `(.L_x_11) ;  /* 0xffffffdc00907947 */ /* 0x000fea000383ffff */
        .weak           $__internal_0_$__cuda_sm10x_tcgen05_guardrail_trap_col_being_dealloced_not_returned_by_alloc
        .type           $__internal_0_$__cuda_sm10x_tcgen05_guardrail_trap_col_being_dealloced_not_returned_by_alloc,@function
        .size           $__internal_0_$__cuda_sm10x_tcgen05_guardrail_trap_col_being_dealloced_not_returned_by_alloc,($__internal_1_$__cuda_sm10x_tcgen05_guardrail_trap_phase_invalid_during_alloc - $__internal_0_$__cuda_sm10x_tcgen05_guardrail_trap_col_being_dealloced_not_returned_by_alloc)
$__internal_0_$__cuda_sm10x_tcgen05_guardrail_trap_col_being_dealloced_not_returned_by_alloc:
[----:B------:R-:W-:Y:S05]  /*b9a0*/  BPT.TRAP 0x1 ;  /* 0x000000040000795c */ /* 0x000fea0000300000 */
[----:B------:R-:W-:-:S04]  /*b9b0*/  IMAD.MOV.U32 R3, RZ, RZ, 0x0 ;  /* 0x00000000ff037424 */ /* 0x000fc800078e00ff */
[----:B------:R-:W-:Y:S05]  /*b9c0*/  RET.REL.NODEC R2 `(matmul_kernel) ;  /* 0xffffff44028c7950 */ /* 0x000fea0003c3ffff */
        .weak           $__internal_1_$__cuda_sm10x_tcgen05_guardrail_trap_phase_invalid_during_alloc
        .type           $__internal_1_$__cuda_sm10x_tcgen05_guardrail_trap_phase_invalid_during_alloc,@function
        .size           $__internal_1_$__cuda_sm10x_tcgen05_guardrail_trap_phase_invalid_during_alloc,($__internal_2_$__cuda_sm10x_tcgen05_guardrail_trap_unallocated_columns_being_dealloced - $__internal_1_$__cuda_sm10x_tcgen05_guardrail_trap_phase_invalid_during_alloc)
$__internal_1_$__cuda_sm10x_tcgen05_guardrail_trap_phase_invalid_during_alloc:
[----:B------:R-:W-:Y:S05]  /*b9d0*/  BPT.TRAP 0x1 ;  /* 0x000000040000795c */ /* 0x000fea0000300000 */
[----:B------:R-:W-:-:S04]  /*b9e0*/  IMAD.MOV.U32 R3, RZ, RZ, 0x0 ;  /* 0x00000000ff037424 */ /* 0x000fc800078e00ff */
[----:B------:R-:W-:Y:S05]  /*b9f0*/  RET.REL.NODEC R2 `(matmul_kernel) ;  /* 0xffffff4402807950 */ /* 0x000fea0003c3ffff */
        .weak           $__internal_2_$__cuda_sm10x_tcgen05_guardrail_trap_unallocated_columns_being_dealloced
        .type           $__internal_2_$__cuda_sm10x_tcgen05_guardrail_trap_unallocated_columns_being_dealloced,@function
        .size           $__internal_2_$__cuda_sm10x_tcgen05_guardrail_trap_unallocated_columns_being_dealloced,(.L_x_20 - $__internal_2_$__cuda_sm10x_tcgen05_guardrail_trap_unallocated_columns_being_dealloced)
$__internal_2_$__cuda_sm10x_tcgen05_guardrail_trap_unallocated_columns_being_dealloced:
[----:B------:R-:W-:Y:S05]  /*ba00*/  BPT.TRAP 0x1 ;  /* 0x000000040000795c */ /* 0x000fea0000300000 */
[----:B------:R-:W-:-:S04]  /*ba10*/  IMAD.MOV.U32 R3, RZ, RZ, 0x0 ;  /* 0x00000000ff037424 */ /* 0x000fc800078e00ff */
[----:B------:R-:W-:Y:S05]  /*ba20*/  RET.REL.NODEC R2 `(matmul_kernel) ;  /* 0xffffff4402747950 */ /* 0x000fea0003c3ffff */
.L_x_17:
[----:B------:R-:W-:-:S00]  /*ba30*/  BRA `(.L_x_17) ;  /* 0xfffffffc00fc7947 */ /* 0x000fc0000383ffff */
[----:B------:R-:W-:-:S00]  /*ba40*/  NOP ;  /* 0x0000000000007918 */ /* 0x000fc00000000000 */
        /* <DEDUP_REMOVED lines=11> */
.L_x_20:


//--------------------- .nv.shared.matmul_kernel  --------------------------
	.section	.nv.shared.matmul_kernel,"aw",@nobits
	.sectionflags	@""
	.align	16
	.zero		1024


//--------------------- .nv.shared.reserved.0     --------------------------
	.section	.nv.shared.reserved.0,"aw",@nobits
	.align	8
	.weak		__nv_reservedSMEM_offset_0_alias
	.size		__nv_reservedSMEM_offset_0_alias, 0, 64
	.other		__nv_reservedSMEM_offset_0_alias,@"STO_CUDA_RESERVED_SHARED STV_DEFAULT"
__nv_reservedSMEM_offset_0_alias:
	.zero		0
.nv.shared.reserved.0:
	.zero		64
	.weak		__nv_reservedSMEM_allocation_phase
	.type		__nv_reservedSMEM_allocation_phase,@object
	.size		__nv_reservedSMEM_allocation_phase,(.L_0 - __nv_reservedSMEM_allocation_phase)
__nv_reservedSMEM_allocation_phase:
	.zero		1
.L_0:
	.zero		7
	.weak		__nv_reservedSMEM_devtool_atexit_pc
	.type		__nv_reservedSMEM_devtool_atexit_pc,@object
	.size		__nv_reservedSMEM_devtool_atexit_pc,(__nv_reservedSMEM_allocation_mask - __nv_reservedSMEM_devtool_atexit_pc)
__nv_reservedSMEM_devtool_atexit_pc:
	.zero		8
	.weak		__nv_reservedSMEM_allocation_mask
	.type		__nv_reservedSMEM_allocation_mask,@object
	.size		__nv_reservedSMEM_allocation_mask,(.L_2 - __nv_reservedSMEM_allocation_mask)
__nv_reservedSMEM_allocation_mask:
	.zero		4
.L_2:


//--------------------- .nv.constant0.matmul_kernel --------------------------
	.section	.nv.constant0.matmul_kernel,"a",@progbits
	.sectionflags	@""
	.align	4
.nv.constant0.matmul_kernel:
	.zero		976


//--------------------- SYMBOLS --------------------------

	.type		.nv.reservedSmem.offset0,@object
	.size		.nv.reservedSmem.offset0,0x4
	.type		.nv.reservedSmem.cap,@object
	.size		.nv.reservedSmem.cap,0x4
